	.target	sm_90a

	.elftype	@"ET_EXEC"


//--------------------- .note.nv.tkinfo           --------------------------
	.section	.note.nv.tkinfo,"",@"SHT_NOTE"
	.sectionflags	@"SHF_NOTE_NV_TKINFO"
	.tkinfo
        /*0018*/ 	.word	0x00000002
        /*0030*/ 	.string	""
        /*0030*/ 	.string	"ptxas"
        /*0030*/ 	.string	"Cuda compilation tools, release 13.0, V13.0.88"
        /*0030*/ 	.string	"Build cuda_13.0.r13.0/compiler.36424714_0"
        /*0030*/ 	.string	"-arch sm_90a -m 64 "



//--------------------- .note.nv.cuinfo           --------------------------
	.section	.note.nv.cuinfo,"",@"SHT_NOTE"
	.sectionflags	@"SHF_NOTE_NV_CUINFO"
        /*0018*/ 	.short	0x0002
        /*001a*/ 	.short	0x005a
        /*001c*/ 	.short	0x0082
	.zero		2


//--------------------- .nv.info                  --------------------------
	.section	.nv.info,"",@"SHT_CUDA_INFO"
	.align	4


	//----- nvinfo : EIATTR_REGCOUNT
	.align		4
        /*0000*/ 	.byte	0x04, 0x2f
        /*0002*/ 	.short	(.L_15 - .L_14)
	.align		4
.L_14:
        /*0004*/ 	.word	index@(_ZN7cutlass13device_kernelINS_4gemm6kernel13GemmUniversalIN4cute5tupleIJiiiiEEENS1_10collective13CollectiveMmaINS1_34MainloopSm90TmaGmmaWarpSpecializedILi4ENS5_IJNS4_1CILi2EEENSA_ILi1EEESC_EEENS1_35KernelTmaWarpSpecializedCooperativeEEENS5_IJNSA_ILi192EEENSA_ILi16EEENSA_ILi128EEEEEENS_10bfloat16_tENS5_IJlSC_lEEESK_SL_NS4_8TiledMMAINS4_8MMA_AtomIJNS4_4SM904GMMA27MMA_64x16x16_F32BF16BF16_SSILNSP_5MajorE0ELSR_0ELNSP_7ScaleInE1ELSS_1EEEEEENS4_6LayoutISD_NS5_IJSC_NSA_ILi0EEESW_EEEEENS5_IJNS4_10UnderscoreESZ_SZ_EEEEENS4_13SM90_TMA_LOADENS4_14ComposedLayoutINS4_7SwizzleILi3ELi4ELi3EEENS4_18smem_ptr_flag_bitsILi16EEENSV_INS5_IJNSA_ILi8EEENSA_ILi64EEEEEENS5_IJS19_SC_EEEEEEEvNS4_8identityENS4_23SM90_TMA_LOAD_MULTICASTES1D_vS1E_EENS_8epilogue10collective6detail29Sm90TmaWarpSpecializedAdapterINS1I_15DefaultEpilogueISK_SL_SL_NS1H_6thread17LinearCombinationISK_Li1EffLNS1M_9ScaleType4KindE0ELNS_15FloatRoundStyleE2ESK_EENS1_15EpilogueDefaultEEEEEvvEEEEvNT_6ParamsE)
        /*0008*/ 	.word	0x000000a8


	//----- nvinfo : EIATTR_FRAME_SIZE
	.align		4
.L_15:
        /*000c*/ 	.byte	0x04, 0x11
        /*000e*/ 	.short	(.L_17 - .L_16)
	.align		4
.L_16:
        /*0010*/ 	.word	index@(_ZN7cutlass13device_kernelINS_4gemm6kernel13GemmUniversalIN4cute5tupleIJiiiiEEENS1_10collective13CollectiveMmaINS1_34MainloopSm90TmaGmmaWarpSpecializedILi4ENS5_IJNS4_1CILi2EEENSA_ILi1EEESC_EEENS1_35KernelTmaWarpSpecializedCooperativeEEENS5_IJNSA_ILi192EEENSA_ILi16EEENSA_ILi128EEEEEENS_10bfloat16_tENS5_IJlSC_lEEESK_SL_NS4_8TiledMMAINS4_8MMA_AtomIJNS4_4SM904GMMA27MMA_64x16x16_F32BF16BF16_SSILNSP_5MajorE0ELSR_0ELNSP_7ScaleInE1ELSS_1EEEEEENS4_6LayoutISD_NS5_IJSC_NSA_ILi0EEESW_EEEEENS5_IJNS4_10UnderscoreESZ_SZ_EEEEENS4_13SM90_TMA_LOADENS4_14ComposedLayoutINS4_7SwizzleILi3ELi4ELi3EEENS4_18smem_ptr_flag_bitsILi16EEENSV_INS5_IJNSA_ILi8EEENSA_ILi64EEEEEENS5_IJS19_SC_EEEEEEEvNS4_8identityENS4_23SM90_TMA_LOAD_MULTICASTES1D_vS1E_EENS_8epilogue10collective6detail29Sm90TmaWarpSpecializedAdapterINS1I_15DefaultEpilogueISK_SL_SL_NS1H_6thread17LinearCombinationISK_Li1EffLNS1M_9ScaleType4KindE0ELNS_15FloatRoundStyleE2ESK_EENS1_15EpilogueDefaultEEEEEvvEEEEvNT_6ParamsE)
        /*0014*/ 	.word	0x00000000


	//----- nvinfo : EIATTR_MIN_STACK_SIZE
	.align		4
.L_17:
        /*0018*/ 	.byte	0x04, 0x12
        /*001a*/ 	.short	(.L_19 - .L_18)
	.align		4
.L_18:
        /*001c*/ 	.word	index@(_ZN7cutlass13device_kernelINS_4gemm6kernel13GemmUniversalIN4cute5tupleIJiiiiEEENS1_10collective13CollectiveMmaINS1_34MainloopSm90TmaGmmaWarpSpecializedILi4ENS5_IJNS4_1CILi2EEENSA_ILi1EEESC_EEENS1_35KernelTmaWarpSpecializedCooperativeEEENS5_IJNSA_ILi192EEENSA_ILi16EEENSA_ILi128EEEEEENS_10bfloat16_tENS5_IJlSC_lEEESK_SL_NS4_8TiledMMAINS4_8MMA_AtomIJNS4_4SM904GMMA27MMA_64x16x16_F32BF16BF16_SSILNSP_5MajorE0ELSR_0ELNSP_7ScaleInE1ELSS_1EEEEEENS4_6LayoutISD_NS5_IJSC_NSA_ILi0EEESW_EEEEENS5_IJNS4_10UnderscoreESZ_SZ_EEEEENS4_13SM90_TMA_LOADENS4_14ComposedLayoutINS4_7SwizzleILi3ELi4ELi3EEENS4_18smem_ptr_flag_bitsILi16EEENSV_INS5_IJNSA_ILi8EEENSA_ILi64EEEEEENS5_IJS19_SC_EEEEEEEvNS4_8identityENS4_23SM90_TMA_LOAD_MULTICASTES1D_vS1E_EENS_8epilogue10collective6detail29Sm90TmaWarpSpecializedAdapterINS1I_15DefaultEpilogueISK_SL_SL_NS1H_6thread17LinearCombinationISK_Li1EffLNS1M_9ScaleType4KindE0ELNS_15FloatRoundStyleE2ESK_EENS1_15EpilogueDefaultEEEEEvvEEEEvNT_6ParamsE)
        /*0020*/ 	.word	0x00000000
.L_19:


//--------------------- .nv.compat                --------------------------
	.section	.nv.compat,"",@"SHT_CUDA_COMPAT_INFO"
	.align	4
        /*0000*/ 	.byte	0x02, 0x09, 0x01, 0x00, 0x02, 0x02, 0x04, 0x00, 0x02, 0x05, 0x05, 0x00, 0x03, 0x07, 0x01, 0x01
        /*0010*/ 	.byte	0x02, 0x03, 0x01, 0x00, 0x02, 0x06, 0x01, 0x00, 0x04, 0x0b, 0x08, 0x00, 0x00, 0x00, 0x00, 0x00
        /*0020*/ 	.byte	0x00, 0x00, 0x00, 0x00


//--------------------- .nv.info._ZN7cutlass13device_kernelINS_4gemm6kernel13GemmUniversalIN4cute5tupleIJiiiiEEENS1_10collective13CollectiveMmaINS1_34MainloopSm90TmaGmmaWarpSpecializedILi4ENS5_IJNS4_1CILi2EEENSA_ILi1EEESC_EEENS1_35KernelTmaWarpSpecializedCooperativeEEENS5_IJNSA_ILi192EEENSA_ILi16EEENSA_ILi128EEEEEENS_10bfloat16_tENS5_IJlSC_lEEESK_SL_NS4_8TiledMMAINS4_8MMA_AtomIJNS4_4SM904GMMA27MMA_64x16x16_F32BF16BF16_SSILNSP_5MajorE0ELSR_0ELNSP_7ScaleInE1ELSS_1EEEEEENS4_6LayoutISD_NS5_IJSC_NSA_ILi0EEESW_EEEEENS5_IJNS4_10UnderscoreESZ_SZ_EEEEENS4_13SM90_TMA_LOADENS4_14ComposedLayoutINS4_7SwizzleILi3ELi4ELi3EEENS4_18smem_ptr_flag_bitsILi16EEENSV_INS5_IJNSA_ILi8EEENSA_ILi64EEEEEENS5_IJS19_SC_EEEEEEEvNS4_8identityENS4_23SM90_TMA_LOAD_MULTICASTES1D_vS1E_EENS_8epilogue10collective6detail29Sm90TmaWarpSpecializedAdapterINS1I_15DefaultEpilogueISK_SL_SL_NS1H_6thread17LinearCombinationISK_Li1EffLNS1M_9ScaleType4KindE0ELNS_15FloatRoundStyleE2ESK_EENS1_15EpilogueDefaultEEEEEvvEEEEvNT_6ParamsE --------------------------
	.section	.nv.info._ZN7cutlass13device_kernelINS_4gemm6kernel13GemmUniversalIN4cute5tupleIJiiiiEEENS1_10collective13CollectiveMmaINS1_34MainloopSm90TmaGmmaWarpSpecializedILi4ENS5_IJNS4_1CILi2EEENSA_ILi1EEESC_EEENS1_35KernelTmaWarpSpecializedCooperativeEEENS5_IJNSA_ILi192EEENSA_ILi16EEENSA_ILi128EEEEEENS_10bfloat16_tENS5_IJlSC_lEEESK_SL_NS4_8TiledMMAINS4_8MMA_AtomIJNS4_4SM904GMMA27MMA_64x16x16_F32BF16BF16_SSILNSP_5MajorE0ELSR_0ELNSP_7ScaleInE1ELSS_1EEEEEENS4_6LayoutISD_NS5_IJSC_NSA_ILi0EEESW_EEEEENS5_IJNS4_10UnderscoreESZ_SZ_EEEEENS4_13SM90_TMA_LOADENS4_14ComposedLayoutINS4_7SwizzleILi3ELi4ELi3EEENS4_18smem_ptr_flag_bitsILi16EEENSV_INS5_IJNSA_ILi8EEENSA_ILi64EEEEEENS5_IJS19_SC_EEEEEEEvNS4_8identityENS4_23SM90_TMA_LOAD_MULTICASTES1D_vS1E_EENS_8epilogue10collective6detail29Sm90TmaWarpSpecializedAdapterINS1I_15DefaultEpilogueISK_SL_SL_NS1H_6thread17LinearCombinationISK_Li1EffLNS1M_9ScaleType4KindE0ELNS_15FloatRoundStyleE2ESK_EENS1_15EpilogueDefaultEEEEEvvEEEEvNT_6ParamsE,"",@"SHT_CUDA_INFO"
	.sectionflags	@""
	.align	4


	//----- nvinfo : EIATTR_CUDA_API_VERSION
	.align		4
        /*0000*/ 	.byte	0x04, 0x37
        /*0002*/ 	.short	(.L_21 - .L_20)
.L_20:
        /*0004*/ 	.word	0x00000082


	//----- nvinfo : EIATTR_KPARAM_INFO
	.align		4
.L_21:
        /*0008*/ 	.byte	0x04, 0x17
        /*000a*/ 	.short	(.L_23 - .L_22)
.L_22:
        /*000c*/ 	.word	0x00000000
        /*0010*/ 	.short	0x0000
        /*0012*/ 	.short	0x0070
        /*0014*/ 	.byte	0x00, 0xf0, 0x01, 0x10


	//----- nvinfo : EIATTR_SPARSE_MMA_MASK
	.align		4
.L_23:
        /*0018*/ 	.byte	0x03, 0x50
        /*001a*/ 	.short	0x0000


	//----- nvinfo : EIATTR_MAXREG_COUNT
	.align		4
        /*001c*/ 	.byte	0x03, 0x1b
        /*001e*/ 	.short	0x00a8


	//----- nvinfo : EIATTR_NUM_BARRIERS
	.align		4
        /*0020*/ 	.byte	0x02, 0x4c
        /*0022*/ 	.byte	0x01
	.zero		1


	//----- nvinfo : EIATTR_EXTERNS
	.align		4
        /*0024*/ 	.byte	0x04, 0x0f
        /*0026*/ 	.short	(.L_25 - .L_24)


	//   ....[0]....
	.align		4
.L_24:
        /*0028*/ 	.word	index@(__assertfail)


	//----- nvinfo : EIATTR_MERCURY_ISA_VERSION
	.align		4
.L_25:
        /*002c*/ 	.byte	0x03, 0x5f
        /*002e*/ 	.short	0x0101


	//----- nvinfo : EIATTR_INT_WARP_WIDE_INSTR_OFFSETS
	.align		4
        /*0030*/ 	.byte	0x04, 0x31
        /*0032*/ 	.short	(.L_27 - .L_26)


	//   ....[0]....
.L_26:
        /*0034*/ 	.word	0x00000480


	//   ....[1]....
        /*0038*/ 	.word	0x000004b0


	//   ....[2]....
        /*003c*/ 	.word	0x00000680


	//   ....[3]....
        /*0040*/ 	.word	0x00002700


	//----- nvinfo : EIATTR_COOP_GROUP_MASK_REGIDS
	.align		4
.L_27:
        /*0044*/ 	.byte	0x04, 0x29
        /*0046*/ 	.short	(.L_29 - .L_28)


	//   ....[0]....
.L_28:
        /*0048*/ 	.word	0xffffffff


	//   ....[1]....
        /*004c*/ 	.word	0xffffffff


	//   ....[2]....
        /*0050*/ 	.word	0xffffffff


	//   ....[3]....
        /*0054*/ 	.word	0xffffffff


	//   ....[4]....
        /*0058*/ 	.word	0xffffffff


	//   ....[5]....
        /*005c*/ 	.word	0xffffffff


	//----- nvinfo : EIATTR_COOP_GROUP_INSTR_OFFSETS
	.align		4
.L_29:
        /*0060*/ 	.byte	0x04, 0x28
        /*0062*/ 	.short	(.L_31 - .L_30)


	//   ....[0]....
.L_30:
        /*0064*/ 	.word	0x00000060


	//   ....[1]....
        /*0068*/ 	.word	0x00000070


	//   ....[2]....
        /*006c*/ 	.word	0x00000130


	//   ....[3]....
        /*0070*/ 	.word	0x000002d0


	//   ....[4]....
        /*0074*/ 	.word	0x00000800


	//   ....[5]....
        /*0078*/ 	.word	0x000012e0


	//----- nvinfo : EIATTR_REG_RECONFIG
	.align		4
.L_31:
        /*007c*/ 	.byte	0x01, 0x54
	.zero		2


	//----- nvinfo : EIATTR_SYSCALL_OFFSETS
	.align		4
        /*0080*/ 	.byte	0x04, 0x46
        /*0082*/ 	.short	(.L_33 - .L_32)


	//   ....[0]....
.L_32:
        /*0084*/ 	.word	0x000014b0


	//----- nvinfo : EIATTR_MBARRIER_INSTR_OFFSETS
	.align		4
.L_33:
        /*0088*/ 	.byte	0x04, 0x39
        /*008a*/ 	.short	(.L_35 - .L_34)


	//   ....[0]....
.L_34:
        /*008c*/ 	.word	0x00000230
        /*0090*/ 	.word	0x000000ff
        /*0094*/ 	.word	0x00000000
        /*0098*/ 	.short	0x0100
        /*009a*/ 	.byte	0x08
	.zero		1


	//   ....[1]....
        /*009c*/ 	.word	0x00000240
        /*00a0*/ 	.word	0x000000ff
        /*00a4*/ 	.word	0x00000020
        /*00a8*/ 	.short	0x0100
        /*00aa*/ 	.byte	0x08
	.zero		1


	//   ....[2]....
        /*00ac*/ 	.word	0x00000250
        /*00b0*/ 	.word	0x000000ff
        /*00b4*/ 	.word	0x00000008
        /*00b8*/ 	.short	0x0100
        /*00ba*/ 	.byte	0x08
	.zero		1


	//   ....[3]....
        /*00bc*/ 	.word	0x00000260
        /*00c0*/ 	.word	0x000000ff
        /*00c4*/ 	.word	0x00000028
        /*00c8*/ 	.short	0x0100
        /*00ca*/ 	.byte	0x08
	.zero		1


	//   ....[4]....
        /*00cc*/ 	.word	0x00000270
        /*00d0*/ 	.word	0x000000ff
        /*00d4*/ 	.word	0x00000010
        /*00d8*/ 	.short	0x0100
        /*00da*/ 	.byte	0x08
	.zero		1


	//   ....[5]....
        /*00dc*/ 	.word	0x00000280
        /*00e0*/ 	.word	0x000000ff
        /*00e4*/ 	.word	0x00000030
        /*00e8*/ 	.short	0x0100
        /*00ea*/ 	.byte	0x08
	.zero		1


	//   ....[6]....
        /*00ec*/ 	.word	0x00000290
        /*00f0*/ 	.word	0x000000ff
        /*00f4*/ 	.word	0x00000018
        /*00f8*/ 	.short	0x0100
        /*00fa*/ 	.byte	0x08
	.zero		1


	//   ....[7]....
        /*00fc*/ 	.word	0x000002a0
        /*0100*/ 	.word	0x000000ff
        /*0104*/ 	.word	0x00000038
        /*0108*/ 	.short	0x0100
        /*010a*/ 	.byte	0x08
	.zero		1


	//   ....[8]....
        /*010c*/ 	.word	0x00000710
        /*0110*/ 	.word	0x000000ff
        /*0114*/ 	.word	0x00000050
        /*0118*/ 	.short	0x0100
        /*011a*/ 	.byte	0x06
	.zero		1


	//   ....[9]....
        /*011c*/ 	.word	0x000007a0
        /*0120*/ 	.word	0x000000ff
        /*0124*/ 	.word	0x00000058
        /*0128*/ 	.short	0x0100
        /*012a*/ 	.byte	0x06
	.zero		1


	//   ....[10]....
        /*012c*/ 	.word	0x00001570
        /*0130*/ 	.word	0x00000003
        /*0134*/ 	.word	0x00000000
        /*0138*/ 	.short	0x010a
        /*013a*/ 	.byte	0x3f
	.zero		1


	//   ....[11]....
        /*013c*/ 	.word	0x000015b0
        /*0140*/ 	.word	0x00000003
        /*0144*/ 	.word	0x00000000
        /*0148*/ 	.short	0x010a
        /*014a*/ 	.byte	0x3f
	.zero		1


	//   ....[12]....
        /*014c*/ 	.word	0x00001e40
        /*0150*/ 	.word	0x00000005
        /*0154*/ 	.word	0x00000000
        /*0158*/ 	.short	0x010a
        /*015a*/ 	.byte	0x3f
	.zero		1


	//   ....[13]....
        /*015c*/ 	.word	0x00001e80
        /*0160*/ 	.word	0x00000005
        /*0164*/ 	.word	0x00000000
        /*0168*/ 	.short	0x010a
        /*016a*/ 	.byte	0x3f
	.zero		1


	//   ....[14]....
        /*016c*/ 	.word	0x000025a0
        /*0170*/ 	.word	0x00000005
        /*0174*/ 	.word	0x00000000
        /*0178*/ 	.short	0x0101
        /*017a*/ 	.byte	0x3f
	.zero		1


	//   ....[15]....
        /*017c*/ 	.word	0x00002780
        /*0180*/ 	.word	0x00000003
        /*0184*/ 	.word	0x00000000
        /*0188*/ 	.short	0x0101
        /*018a*/ 	.byte	0x3f
	.zero		1


	//   ....[16]....
        /*018c*/ 	.word	0x00004f50
        /*0190*/ 	.word	0x00000018
        /*0194*/ 	.word	0x00000020
        /*0198*/ 	.short	0x010a
        /*019a*/ 	.byte	0x3f
	.zero		1


	//   ....[17]....
        /*019c*/ 	.word	0x000053d0
        /*01a0*/ 	.word	0x00000004
        /*01a4*/ 	.word	0x00000058
        /*01a8*/ 	.short	0x0101
        /*01aa*/ 	.byte	0x3f
	.zero		1


	//   ....[18]....
        /*01ac*/ 	.word	0x00005b00
        /*01b0*/ 	.word	0x00000005
        /*01b4*/ 	.word	0x00000000
        /*01b8*/ 	.short	0x010a
        /*01ba*/ 	.byte	0x3f
	.zero		1


	//   ....[19]....
        /*01bc*/ 	.word	0x00005b80
        /*01c0*/ 	.word	0x00000007
        /*01c4*/ 	.word	0x00000000
        /*01c8*/ 	.short	0x010a
        /*01ca*/ 	.byte	0x3f
	.zero		1


	//   ....[20]....
        /*01cc*/ 	.word	0x00005c10
        /*01d0*/ 	.word	0x00000006
        /*01d4*/ 	.word	0x00000000
        /*01d8*/ 	.short	0x010a
        /*01da*/ 	.byte	0x3f
	.zero		1


	//   ....[21]....
        /*01dc*/ 	.word	0x00005ca0
        /*01e0*/ 	.word	0x00000003
        /*01e4*/ 	.word	0x00000000
        /*01e8*/ 	.short	0x010a
        /*01ea*/ 	.byte	0x3f
	.zero		1


	//   ....[22]....
        /*01ec*/ 	.word	0x00005d00
        /*01f0*/ 	.word	0x00000003
        /*01f4*/ 	.word	0x00000000
        /*01f8*/ 	.short	0x010a
        /*01fa*/ 	.byte	0x3f
	.zero		1


	//   ....[23]....
        /*01fc*/ 	.word	0x00005d50
        /*0200*/ 	.word	0x00000005
        /*0204*/ 	.word	0x00000000
        /*0208*/ 	.short	0x010a
        /*020a*/ 	.byte	0x3f
	.zero		1


	//   ....[24]....
        /*020c*/ 	.word	0x00005e20
        /*0210*/ 	.word	0x00000018
        /*0214*/ 	.word	0x00000020
        /*0218*/ 	.short	0x010a
        /*021a*/ 	.byte	0x3f
	.zero		1


	//   ....[25]....
        /*021c*/ 	.word	0x00005ef0
        /*0220*/ 	.word	0x00000005
        /*0224*/ 	.word	0x00000000
        /*0228*/ 	.short	0x010a
        /*022a*/ 	.byte	0x3f
	.zero		1


	//   ....[26]....
        /*022c*/ 	.word	0x00005f40
        /*0230*/ 	.word	0x00000007
        /*0234*/ 	.word	0x00000000
        /*0238*/ 	.short	0x010a
        /*023a*/ 	.byte	0x3f
	.zero		1


	//   ....[27]....
        /*023c*/ 	.word	0x00005f90
        /*0240*/ 	.word	0x00000006
        /*0244*/ 	.word	0x00000000
        /*0248*/ 	.short	0x010a
        /*024a*/ 	.byte	0x3f
	.zero		1


	//----- nvinfo : EIATTR_NUM_MBARRIERS
	.align		4
.L_35:
        /*024c*/ 	.byte	0x03, 0x38
        /*024e*/ 	.short	0x000a


	//----- nvinfo : EIATTR_EXIT_INSTR_OFFSETS
	.align		4
        /*0250*/ 	.byte	0x04, 0x1c
        /*0252*/ 	.short	(.L_37 - .L_36)


	//   ....[0]....
.L_36:
        /*0254*/ 	.word	0x00000970


	//   ....[1]....
        /*0258*/ 	.word	0x00001190


	//   ....[2]....
        /*025c*/ 	.word	0x00004640


	//   ....[3]....
        /*0260*/ 	.word	0x00004bc0


	//   ....[4]....
        /*0264*/ 	.word	0x00005cf0


	//----- nvinfo : EIATTR_MAX_THREADS
	.align		4
.L_37:
        /*0268*/ 	.byte	0x04, 0x05
        /*026a*/ 	.short	(.L_39 - .L_38)
.L_38:
        /*026c*/ 	.word	0x00000180
        /*0270*/ 	.word	0x00000001
        /*0274*/ 	.word	0x00000001


	//----- nvinfo : EIATTR_CRS_STACK_SIZE
	.align		4
.L_39:
        /*0278*/ 	.byte	0x04, 0x1e
        /*027a*/ 	.short	(.L_41 - .L_40)
.L_40:
        /*027c*/ 	.word	0x00000000


	//----- nvinfo : EIATTR_CBANK_PARAM_SIZE
	.align		4
.L_41:
        /*0280*/ 	.byte	0x03, 0x19
        /*0282*/ 	.short	0x0470


	//----- nvinfo : EIATTR_PARAM_CBANK
	.align		4
        /*0284*/ 	.byte	0x04, 0x0a
        /*0286*/ 	.short	(.L_43 - .L_42)
	.align		4
.L_42:
        /*0288*/ 	.word	index@(.nv.constant0._ZN7cutlass13device_kernelINS_4gemm6kernel13GemmUniversalIN4cute5tupleIJiiiiEEENS1_10collective13CollectiveMmaINS1_34MainloopSm90TmaGmmaWarpSpecializedILi4ENS5_IJNS4_1CILi2EEENSA_ILi1EEESC_EEENS1_35KernelTmaWarpSpecializedCooperativeEEENS5_IJNSA_ILi192EEENSA_ILi16EEENSA_ILi128EEEEEENS_10bfloat16_tENS5_IJlSC_lEEESK_SL_NS4_8TiledMMAINS4_8MMA_AtomIJNS4_4SM904GMMA27MMA_64x16x16_F32BF16BF16_SSILNSP_5MajorE0ELSR_0ELNSP_7ScaleInE1ELSS_1EEEEEENS4_6LayoutISD_NS5_IJSC_NSA_ILi0EEESW_EEEEENS5_IJNS4_10UnderscoreESZ_SZ_EEEEENS4_13SM90_TMA_LOADENS4_14ComposedLayoutINS4_7SwizzleILi3ELi4ELi3EEENS4_18smem_ptr_flag_bitsILi16EEENSV_INS5_IJNSA_ILi8EEENSA_ILi64EEEEEENS5_IJS19_SC_EEEEEEEvNS4_8identityENS4_23SM90_TMA_LOAD_MULTICASTES1D_vS1E_EENS_8epilogue10collective6detail29Sm90TmaWarpSpecializedAdapterINS1I_15DefaultEpilogueISK_SL_SL_NS1H_6thread17LinearCombinationISK_Li1EffLNS1M_9ScaleType4KindE0ELNS_15FloatRoundStyleE2ESK_EENS1_15EpilogueDefaultEEEEEvvEEEEvNT_6ParamsE)
        /*028c*/ 	.short	0x0210
        /*028e*/ 	.short	0x0470


	//----- nvinfo : EIATTR_SW_WAR
	.align		4
.L_43:
        /*0290*/ 	.byte	0x04, 0x36
        /*0292*/ 	.short	(.L_45 - .L_44)
.L_44:
        /*0294*/ 	.word	0x00000008
.L_45:


//--------------------- .nv.callgraph             --------------------------
	.section	.nv.callgraph,"",@"SHT_CUDA_CALLGRAPH"
	.align	4
	.sectionentsize	8
	.align		4
        /*0000*/ 	.word	0x00000000
	.align		4
        /*0004*/ 	.word	0xffffffff
	.align		4
        /*0008*/ 	.word	index@(_ZN7cutlass13device_kernelINS_4gemm6kernel13GemmUniversalIN4cute5tupleIJiiiiEEENS1_10collective13CollectiveMmaINS1_34MainloopSm90TmaGmmaWarpSpecializedILi4ENS5_IJNS4_1CILi2EEENSA_ILi1EEESC_EEENS1_35KernelTmaWarpSpecializedCooperativeEEENS5_IJNSA_ILi192EEENSA_ILi16EEENSA_ILi128EEEEEENS_10bfloat16_tENS5_IJlSC_lEEESK_SL_NS4_8TiledMMAINS4_8MMA_AtomIJNS4_4SM904GMMA27MMA_64x16x16_F32BF16BF16_SSILNSP_5MajorE0ELSR_0ELNSP_7ScaleInE1ELSS_1EEEEEENS4_6LayoutISD_NS5_IJSC_NSA_ILi0EEESW_EEEEENS5_IJNS4_10UnderscoreESZ_SZ_EEEEENS4_13SM90_TMA_LOADENS4_14ComposedLayoutINS4_7SwizzleILi3ELi4ELi3EEENS4_18smem_ptr_flag_bitsILi16EEENSV_INS5_IJNSA_ILi8EEENSA_ILi64EEEEEENS5_IJS19_SC_EEEEEEEvNS4_8identityENS4_23SM90_TMA_LOAD_MULTICASTES1D_vS1E_EENS_8epilogue10collective6detail29Sm90TmaWarpSpecializedAdapterINS1I_15DefaultEpilogueISK_SL_SL_NS1H_6thread17LinearCombinationISK_Li1EffLNS1M_9ScaleType4KindE0ELNS_15FloatRoundStyleE2ESK_EENS1_15EpilogueDefaultEEEEEvvEEEEvNT_6ParamsE)
	.align		4
        /*000c*/ 	.word	index@(__assertfail)
	.align		4
        /*0010*/ 	.word	0x00000000
	.align		4
        /*0014*/ 	.word	0xfffffffe
	.align		4
        /*0018*/ 	.word	0x00000000
	.align		4
        /*001c*/ 	.word	0xfffffffd
	.align		4
        /*0020*/ 	.word	0x00000000
	.align		4
        /*0024*/ 	.word	0xfffffffc


//--------------------- .nv.constant4             --------------------------
	.section	.nv.constant4,"a",@progbits
	.align	8
	.align		8
.nv.constant4:
        /*0000*/ 	.dword	__assertfail
	.align		8
        /*0008*/ 	.dword	__unnamed_1
	.align		8
        /*0010*/ 	.dword	_ZN39_INTERNAL_272dd443_4_k_cu_ee9fde0c_87534cuda3std3__45__cpo5beginE
	.align		8
        /*0018*/ 	.dword	_ZN39_INTERNAL_272dd443_4_k_cu_ee9fde0c_87534cuda3std3__45__cpo3endE
	.align		8
        /*0020*/ 	.dword	_ZN39_INTERNAL_272dd443_4_k_cu_ee9fde0c_87534cuda3std3__45__cpo6cbeginE
	.align		8
        /*0028*/ 	.dword	_ZN39_INTERNAL_272dd443_4_k_cu_ee9fde0c_87534cuda3std3__45__cpo4cendE
	.align		8
        /*0030*/ 	.dword	_ZN39_INTERNAL_272dd443_4_k_cu_ee9fde0c_87534cuda3std3__441_GLOBAL__N__272dd443_4_k_cu_ee9fde0c_87536ignoreE
	.align		8
        /*0038*/ 	.dword	_ZN39_INTERNAL_272dd443_4_k_cu_ee9fde0c_87534cuda3std3__419piecewise_constructE
	.align		8
        /*0040*/ 	.dword	_ZN39_INTERNAL_272dd443_4_k_cu_ee9fde0c_87534cuda3std3__48in_placeE
	.align		8
        /*0048*/ 	.dword	_ZN39_INTERNAL_272dd443_4_k_cu_ee9fde0c_87534cuda3std6ranges3__45__cpo4swapE
	.align		8
        /*0050*/ 	.dword	_ZN39_INTERNAL_272dd443_4_k_cu_ee9fde0c_87534cuda3std6ranges3__45__cpo9iter_moveE
	.align		8
        /*0058*/ 	.dword	_ZN39_INTERNAL_272dd443_4_k_cu_ee9fde0c_87534cute7productE
	.align		8
        /*0060*/ 	.dword	_ZN39_INTERNAL_272dd443_4_k_cu_ee9fde0c_87534cute1_E
	.align		8
        /*0068*/ 	.dword	$str$22
	.align		8
        /*0070*/ 	.dword	$str$23


//--------------------- .text._ZN7cutlass13device_kernelINS_4gemm6kernel13GemmUniversalIN4cute5tupleIJiiiiEEENS1_10collective13CollectiveMmaINS1_34MainloopSm90TmaGmmaWarpSpecializedILi4ENS5_IJNS4_1CILi2EEENSA_ILi1EEESC_EEENS1_35KernelTmaWarpSpecializedCooperativeEEENS5_IJNSA_ILi192EEENSA_ILi16EEENSA_ILi128EEEEEENS_10bfloat16_tENS5_IJlSC_lEEESK_SL_NS4_8TiledMMAINS4_8MMA_AtomIJNS4_4SM904GMMA27MMA_64x16x16_F32BF16BF16_SSILNSP_5MajorE0ELSR_0ELNSP_7ScaleInE1ELSS_1EEEEEENS4_6LayoutISD_NS5_IJSC_NSA_ILi0EEESW_EEEEENS5_IJNS4_10UnderscoreESZ_SZ_EEEEENS4_13SM90_TMA_LOADENS4_14ComposedLayoutINS4_7SwizzleILi3ELi4ELi3EEENS4_18smem_ptr_flag_bitsILi16EEENSV_INS5_IJNSA_ILi8EEENSA_ILi64EEEEEENS5_IJS19_SC_EEEEEEEvNS4_8identityENS4_23SM90_TMA_LOAD_MULTICASTES1D_vS1E_EENS_8epilogue10collective6detail29Sm90TmaWarpSpecializedAdapterINS1I_15DefaultEpilogueISK_SL_SL_NS1H_6thread17LinearCombinationISK_Li1EffLNS1M_9ScaleType4KindE0ELNS_15FloatRoundStyleE2ESK_EENS1_15EpilogueDefaultEEEEEvvEEEEvNT_6ParamsE --------------------------
	.section	.text._ZN7cutlass13device_kernelINS_4gemm6kernel13GemmUniversalIN4cute5tupleIJiiiiEEENS1_10collective13CollectiveMmaINS1_34MainloopSm90TmaGmmaWarpSpecializedILi4ENS5_IJNS4_1CILi2EEENSA_ILi1EEESC_EEENS1_35KernelTmaWarpSpecializedCooperativeEEENS5_IJNSA_ILi192EEENSA_ILi16EEENSA_ILi128EEEEEENS_10bfloat16_tENS5_IJlSC_lEEESK_SL_NS4_8TiledMMAINS4_8MMA_AtomIJNS4_4SM904GMMA27MMA_64x16x16_F32BF16BF16_SSILNSP_5MajorE0ELSR_0ELNSP_7ScaleInE1ELSS_1EEEEEENS4_6LayoutISD_NS5_IJSC_NSA_ILi0EEESW_EEEEENS5_IJNS4_10UnderscoreESZ_SZ_EEEEENS4_13SM90_TMA_LOADENS4_14ComposedLayoutINS4_7SwizzleILi3ELi4ELi3EEENS4_18smem_ptr_flag_bitsILi16EEENSV_INS5_IJNSA_ILi8EEENSA_ILi64EEEEEENS5_IJS19_SC_EEEEEEEvNS4_8identityENS4_23SM90_TMA_LOAD_MULTICASTES1D_vS1E_EENS_8epilogue10collective6detail29Sm90TmaWarpSpecializedAdapterINS1I_15DefaultEpilogueISK_SL_SL_NS1H_6thread17LinearCombinationISK_Li1EffLNS1M_9ScaleType4KindE0ELNS_15FloatRoundStyleE2ESK_EENS1_15EpilogueDefaultEEEEEvvEEEEvNT_6ParamsE,"ax",@progbits
	.align	128
.text._ZN7cutlass13device_kernelINS_4gemm6kernel13GemmUniversalIN4cute5tupleIJiiiiEEENS1_10collective13CollectiveMmaINS1_34MainloopSm90TmaGmmaWarpSpecializedILi4ENS5_IJNS4_1CILi2EEENSA_ILi1EEESC_EEENS1_35KernelTmaWarpSpecializedCooperativeEEENS5_IJNSA_ILi192EEENSA_ILi16EEENSA_ILi128EEEEEENS_10bfloat16_tENS5_IJlSC_lEEESK_SL_NS4_8TiledMMAINS4_8MMA_AtomIJNS4_4SM904GMMA27MMA_64x16x16_F32BF16BF16_SSILNSP_5MajorE0ELSR_0ELNSP_7ScaleInE1ELSS_1EEEEEENS4_6LayoutISD_NS5_IJSC_NSA_ILi0EEESW_EEEEENS5_IJNS4_10UnderscoreESZ_SZ_EEEEENS4_13SM90_TMA_LOADENS4_14ComposedLayoutINS4_7SwizzleILi3ELi4ELi3EEENS4_18smem_ptr_flag_bitsILi16EEENSV_INS5_IJNSA_ILi8EEENSA_ILi64EEEEEENS5_IJS19_SC_EEEEEEEvNS4_8identityENS4_23SM90_TMA_LOAD_MULTICASTES1D_vS1E_EENS_8epilogue10collective6detail29Sm90TmaWarpSpecializedAdapterINS1I_15DefaultEpilogueISK_SL_SL_NS1H_6thread17LinearCombinationISK_Li1EffLNS1M_9ScaleType4KindE0ELNS_15FloatRoundStyleE2ESK_EENS1_15EpilogueDefaultEEEEEvvEEEEvNT_6ParamsE:
        .type           _ZN7cutlass13device_kernelINS_4gemm6kernel13GemmUniversalIN4cute5tupleIJiiiiEEENS1_10collective13CollectiveMmaINS1_34MainloopSm90TmaGmmaWarpSpecializedILi4ENS5_IJNS4_1CILi2EEENSA_ILi1EEESC_EEENS1_35KernelTmaWarpSpecializedCooperativeEEENS5_IJNSA_ILi192EEENSA_ILi16EEENSA_ILi128EEEEEENS_10bfloat16_tENS5_IJlSC_lEEESK_SL_NS4_8TiledMMAINS4_8MMA_AtomIJNS4_4SM904GMMA27MMA_64x16x16_F32BF16BF16_SSILNSP_5MajorE0ELSR_0ELNSP_7ScaleInE1ELSS_1EEEEEENS4_6LayoutISD_NS5_IJSC_NSA_ILi0EEESW_EEEEENS5_IJNS4_10UnderscoreESZ_SZ_EEEEENS4_13SM90_TMA_LOADENS4_14ComposedLayoutINS4_7SwizzleILi3ELi4ELi3EEENS4_18smem_ptr_flag_bitsILi16EEENSV_INS5_IJNSA_ILi8EEENSA_ILi64EEEEEENS5_IJS19_SC_EEEEEEEvNS4_8identityENS4_23SM90_TMA_LOAD_MULTICASTES1D_vS1E_EENS_8epilogue10collective6detail29Sm90TmaWarpSpecializedAdapterINS1I_15DefaultEpilogueISK_SL_SL_NS1H_6thread17LinearCombinationISK_Li1EffLNS1M_9ScaleType4KindE0ELNS_15FloatRoundStyleE2ESK_EENS1_15EpilogueDefaultEEEEEvvEEEEvNT_6ParamsE,@function
        .size           _ZN7cutlass13device_kernelINS_4gemm6kernel13GemmUniversalIN4cute5tupleIJiiiiEEENS1_10collective13CollectiveMmaINS1_34MainloopSm90TmaGmmaWarpSpecializedILi4ENS5_IJNS4_1CILi2EEENSA_ILi1EEESC_EEENS1_35KernelTmaWarpSpecializedCooperativeEEENS5_IJNSA_ILi192EEENSA_ILi16EEENSA_ILi128EEEEEENS_10bfloat16_tENS5_IJlSC_lEEESK_SL_NS4_8TiledMMAINS4_8MMA_AtomIJNS4_4SM904GMMA27MMA_64x16x16_F32BF16BF16_SSILNSP_5MajorE0ELSR_0ELNSP_7ScaleInE1ELSS_1EEEEEENS4_6LayoutISD_NS5_IJSC_NSA_ILi0EEESW_EEEEENS5_IJNS4_10UnderscoreESZ_SZ_EEEEENS4_13SM90_TMA_LOADENS4_14ComposedLayoutINS4_7SwizzleILi3ELi4ELi3EEENS4_18smem_ptr_flag_bitsILi16EEENSV_INS5_IJNSA_ILi8EEENSA_ILi64EEEEEENS5_IJS19_SC_EEEEEEEvNS4_8identityENS4_23SM90_TMA_LOAD_MULTICASTES1D_vS1E_EENS_8epilogue10collective6detail29Sm90TmaWarpSpecializedAdapterINS1I_15DefaultEpilogueISK_SL_SL_NS1H_6thread17LinearCombinationISK_Li1EffLNS1M_9ScaleType4KindE0ELNS_15FloatRoundStyleE2ESK_EENS1_15EpilogueDefaultEEEEEvvEEEEvNT_6ParamsE,(.L_x_99 - _ZN7cutlass13device_kernelINS_4gemm6kernel13GemmUniversalIN4cute5tupleIJiiiiEEENS1_10collective13CollectiveMmaINS1_34MainloopSm90TmaGmmaWarpSpecializedILi4ENS5_IJNS4_1CILi2EEENSA_ILi1EEESC_EEENS1_35KernelTmaWarpSpecializedCooperativeEEENS5_IJNSA_ILi192EEENSA_ILi16EEENSA_ILi128EEEEEENS_10bfloat16_tENS5_IJlSC_lEEESK_SL_NS4_8TiledMMAINS4_8MMA_AtomIJNS4_4SM904GMMA27MMA_64x16x16_F32BF16BF16_SSILNSP_5MajorE0ELSR_0ELNSP_7ScaleInE1ELSS_1EEEEEENS4_6LayoutISD_NS5_IJSC_NSA_ILi0EEESW_EEEEENS5_IJNS4_10UnderscoreESZ_SZ_EEEEENS4_13SM90_TMA_LOADENS4_14ComposedLayoutINS4_7SwizzleILi3ELi4ELi3EEENS4_18smem_ptr_flag_bitsILi16EEENSV_INS5_IJNSA_ILi8EEENSA_ILi64EEEEEENS5_IJS19_SC_EEEEEEEvNS4_8identityENS4_23SM90_TMA_LOAD_MULTICASTES1D_vS1E_EENS_8epilogue10collective6detail29Sm90TmaWarpSpecializedAdapterINS1I_15DefaultEpilogueISK_SL_SL_NS1H_6thread17LinearCombinationISK_Li1EffLNS1M_9ScaleType4KindE0ELNS_15FloatRoundStyleE2ESK_EENS1_15EpilogueDefaultEEEEEvvEEEEvNT_6ParamsE)
        .other          _ZN7cutlass13device_kernelINS_4gemm6kernel13GemmUniversalIN4cute5tupleIJiiiiEEENS1_10collective13CollectiveMmaINS1_34MainloopSm90TmaGmmaWarpSpecializedILi4ENS5_IJNS4_1CILi2EEENSA_ILi1EEESC_EEENS1_35KernelTmaWarpSpecializedCooperativeEEENS5_IJNSA_ILi192EEENSA_ILi16EEENSA_ILi128EEEEEENS_10bfloat16_tENS5_IJlSC_lEEESK_SL_NS4_8TiledMMAINS4_8MMA_AtomIJNS4_4SM904GMMA27MMA_64x16x16_F32BF16BF16_SSILNSP_5MajorE0ELSR_0ELNSP_7ScaleInE1ELSS_1EEEEEENS4_6LayoutISD_NS5_IJSC_NSA_ILi0EEESW_EEEEENS5_IJNS4_10UnderscoreESZ_SZ_EEEEENS4_13SM90_TMA_LOADENS4_14ComposedLayoutINS4_7SwizzleILi3ELi4ELi3EEENS4_18smem_ptr_flag_bitsILi16EEENSV_INS5_IJNSA_ILi8EEENSA_ILi64EEEEEENS5_IJS19_SC_EEEEEEEvNS4_8identityENS4_23SM90_TMA_LOAD_MULTICASTES1D_vS1E_EENS_8epilogue10collective6detail29Sm90TmaWarpSpecializedAdapterINS1I_15DefaultEpilogueISK_SL_SL_NS1H_6thread17LinearCombinationISK_Li1EffLNS1M_9ScaleType4KindE0ELNS_15FloatRoundStyleE2ESK_EENS1_15EpilogueDefaultEEEEEvvEEEEvNT_6ParamsE,@"STO_CUDA_ENTRY STV_DEFAULT"
_ZN7cutlass13device_kernelINS_4gemm6kernel13GemmUniversalIN4cute5tupleIJiiiiEEENS1_10collective13CollectiveMmaINS1_34MainloopSm90TmaGmmaWarpSpecializedILi4ENS5_IJNS4_1CILi2EEENSA_ILi1EEESC_EEENS1_35KernelTmaWarpSpecializedCooperativeEEENS5_IJNSA_ILi192EEENSA_ILi16EEENSA_ILi128EEEEEENS_10bfloat16_tENS5_IJlSC_lEEESK_SL_NS4_8TiledMMAINS4_8MMA_AtomIJNS4_4SM904GMMA27MMA_64x16x16_F32BF16BF16_SSILNSP_5MajorE0ELSR_0ELNSP_7ScaleInE1ELSS_1EEEEEENS4_6LayoutISD_NS5_IJSC_NSA_ILi0EEESW_EEEEENS5_IJNS4_10UnderscoreESZ_SZ_EEEEENS4_13SM90_TMA_LOADENS4_14ComposedLayoutINS4_7SwizzleILi3ELi4ELi3EEENS4_18smem_ptr_flag_bitsILi16EEENSV_INS5_IJNSA_ILi8EEENSA_ILi64EEEEEENS5_IJS19_SC_EEEEEEEvNS4_8identityENS4_23SM90_TMA_LOAD_MULTICASTES1D_vS1E_EENS_8epilogue10collective6detail29Sm90TmaWarpSpecializedAdapterINS1I_15DefaultEpilogueISK_SL_SL_NS1H_6thread17LinearCombinationISK_Li1EffLNS1M_9ScaleType4KindE0ELNS_15FloatRoundStyleE2ESK_EENS1_15EpilogueDefaultEEEEEvvEEEEvNT_6ParamsE:
[----:B------:R-:W0:Y:S01]  /*0000*/  LDC R1, c[0x0][0x28] ;  /* 0x00000a00ff017b82 */ /* 0x000e220000000800 */
[----:B------:R-:W1:Y:S01]  /*0010*/  S2R R19, SR_TID.X ;  /* 0x0000000000137919 */ /* 0x000e620000002100 */
[----:B------:R-:W-:Y:S01]  /*0020*/  ELECT P0, URZ, PT ;  /* 0x00000000003f782f */ /* 0x000fe20003800000 */
[----:B------:R-:W-:Y:S01]  /*0030*/  BSSY B0, `(.L_x_0) ;  /* 0x000000f000007945 */ /* 0x000fe20003800000 */
[--C-:B-1----:R-:W-:Y:S02]  /*0040*/  SHF.R.U32.HI R0, RZ, 0x5, R19.reuse ;  /* 0x00000005ff007819 */ /* 0x102fe40000011613 */
[----:B------:R-:W-:-:S03]  /*0050*/  SHF.R.U32.HI R45, RZ, 0x7, R19 ;  /* 0x00000007ff2d7819 */ /* 0x000fc60000011613 */
[----:B------:R-:W1:Y:S04]  /*0060*/  SHFL.IDX PT, R3, R0, RZ, 0x1f ;  /* 0x00001fff00037589 */ /* 0x000e6800000e0000 */
[----:B------:R2:W3:Y:S01]  /*0070*/  SHFL.IDX PT, R2, R45, RZ, 0x1f ;  /* 0x00001fff2d027589 */ /* 0x0004e200000e0000 */
[----:B-1----:R-:W-:-:S13]  /*0080*/  ISETP.NE.OR P0, PT, R3, RZ, !P0 ;  /* 0x000000ff0300720c */ /* 0x002fda0004705670 */
[----:B0-23--:R-:W-:Y:S05]  /*0090*/  @P0 BRA `(.L_x_1) ;  /* 0x0000000000200947 */ /* 0x00dfea0003800000 */
[----:B------:R-:W-:Y:S02]  /*00a0*/  ULDC.64 UR4, c[0x0][0x198] ;  /* 0x0000660000047ab9 */ /* 0x000fe40000000a00 */
[----:B------:R-:W-:Y:S02]  /*00b0*/  UIADD3 UR6, UP0, UR4, 0xf0, URZ ;  /* 0x000000f004067890 */ /* 0x000fe4000ff1e03f */
[----:B------:R-:W-:Y:S02]  /*00c0*/  UIADD3 UR4, UP1, UR4, 0x1f0, URZ ;  /* 0x000001f004047890 */ /* 0x000fe4000ff3e03f */
[----:B------:R-:W-:Y:S02]  /*00d0*/  UIADD3.X UR7, URZ, UR5, URZ, UP0, !UPT ;  /* 0x000000053f077290 */ /* 0x000fe400087fe43f */
[----:B------:R-:W-:-:S07]  /*00e0*/  UIADD3.X UR5, URZ, UR5, URZ, UP1, !UPT ;  /* 0x000000053f057290 */ /* 0x000fce0008ffe43f */
[----:B------:R0:W-:Y:S02]  /*00f0*/  UTMACCTL.PF [UR6] ;  /* 0x00000000060079b9 */ /* 0x0001e40008040000 */
[----:B------:R0:W-:Y:S02]  /*0100*/  UTMACCTL.PF [UR4] ;  /* 0x00000000040079b9 */ /* 0x0001e40008040000 */
[----:B0-----:R-:W-:Y:S01]  /*0110*/  NOP ;  /* 0x0000000000007918 */ /* 0x001fe20000000000 */
.L_x_1:
[----:B------:R-:W-:Y:S05]  /*0120*/  BSYNC B0 ;  /* 0x0000000000007941 */ /* 0x000fea0003800000 */
.L_x_0:
[----:B------:R-:W0:Y:S02]  /*0130*/  SHFL.IDX PT, R5, R0, RZ, 0x1f ;  /* 0x00001fff00057589 */ /* 0x000e2400000e0000 */
[----:B0-----:R-:W-:-:S13]  /*0140*/  ISETP.NE.AND P0, PT, R5, RZ, PT ;  /* 0x000000ff0500720c */ /* 0x001fda0003f05270 */
[----:B------:R-:W-:Y:S05]  /*0150*/  @P0 BRA `(.L_x_2) ;  /* 0x0000000000580947 */ /* 0x000fea0003800000 */
[----:B------:R-:W0:Y:S01]  /*0160*/  S2UR UR8, SR_CgaCtaId ;  /* 0x00000000000879c3 */ /* 0x000e220000008800 */
[----:B------:R-:W-:Y:S01]  /*0170*/  UMOV UR4, 0x400 ;  /* 0x0000040000047882 */ /* 0x000fe20000000000 */
[----:B------:R-:W-:Y:S01]  /*0180*/  UMOV UR5, 0x1 ;  /* 0x0000000100057882 */ /* 0x000fe20000000000 */
[----:B------:R-:W-:Y:S01]  /*0190*/  UMOV UR6, 0x4 ;  /* 0x0000000400067882 */ /* 0x000fe20000000000 */
[----:B------:R-:W-:Y:S01]  /*01a0*/  ELECT P0, URZ, PT ;  /* 0x00000000003f782f */ /* 0x000fe20003800000 */
[----:B------:R-:W-:-:S04]  /*01b0*/  UIADD3 UR6, -UR6, 0x100000, URZ ;  /* 0x0010000006067890 */ /* 0x000fc8000fffe13f */
[----:B------:R-:W-:Y:S02]  /*01c0*/  USHF.L.U32 UR7, UR6, 0xb, URZ ;  /* 0x0000000b06077899 */ /* 0x000fe4000800063f */
[----:B------:R-:W-:Y:S02]  /*01d0*/  USHF.L.U32 UR6, UR6, 0x1, URZ ;  /* 0x0000000106067899 */ /* 0x000fe4000800063f */
[----:B0-----:R-:W-:Y:S02]  /*01e0*/  ULEA UR8, UR8, UR4, 0x18 ;  /* 0x0000000408087291 */ /* 0x001fe4000f8ec03f */
[----:B------:R-:W-:-:S04]  /*01f0*/  UIADD3 UR4, -UR5, 0x100000, URZ ;  /* 0x0010000005047890 */ /* 0x000fc8000fffe13f */
[----:B------:R-:W-:Y:S02]  /*0200*/  USHF.L.U32 UR5, UR4, 0xb, URZ ;  /* 0x0000000b04057899 */ /* 0x000fe4000800063f */
[----:B------:R-:W-:Y:S01]  /*0210*/  USHF.L.U32 UR4, UR4, 0x1, URZ ;  /* 0x0000000104047899 */ /* 0x000fe2000800063f */
[----:B------:R-:W0:Y:S11]  /*0220*/  FENCE.VIEW.ASYNC.S ;  /* 0x00000000000073c6 */ /* 0x000e360000000000 */
[----:B0-----:R0:W1:Y:S01]  /*0230*/  SYNCS.EXCH.64 URZ, [UR8], UR4 ;  /* 0x00000004083f75b2 */ /* 0x0010620008000100 */
[----:B------:R0:W2:Y:S01]  /*0240*/  SYNCS.EXCH.64 URZ, [UR8+0x20], UR6 ;  /* 0x00002006083f75b2 */ /* 0x0000a20008000100 */
[----:B------:R0:W3:Y:S01]  /*0250*/  SYNCS.EXCH.64 URZ, [UR8+0x8], UR4 ;  /* 0x00000804083f75b2 */ /* 0x0000e20008000100 */
[----:B------:R0:W4:Y:S01]  /*0260*/  SYNCS.EXCH.64 URZ, [UR8+0x28], UR6 ;  /* 0x00002806083f75b2 */ /* 0x0001220008000100 */
[----:B------:R0:W0:Y:S01]  /*0270*/  SYNCS.EXCH.64 URZ, [UR8+0x10], UR4 ;  /* 0x00001004083f75b2 */ /* 0x0000220008000100 */
[----:B------:R0:W0:Y:S01]  /*0280*/  SYNCS.EXCH.64 URZ, [UR8+0x30], UR6 ;  /* 0x00003006083f75b2 */ /* 0x0000220008000100 */
[----:B------:R0:W0:Y:S01]  /*0290*/  SYNCS.EXCH.64 URZ, [UR8+0x18], UR4 ;  /* 0x00001804083f75b2 */ /* 0x0000220008000100 */
[----:B------:R0:W0:Y:S01]  /*02a0*/  SYNCS.EXCH.64 URZ, [UR8+0x38], UR6 ;  /* 0x00003806083f75b2 */ /* 0x0000220008000100 */
[----:B------:R-:W-:Y:S01]  /*02b0*/  NOP ;  /* 0x0000000000007918 */ /* 0x000fe20000000000 */
.L_x_2:
[----:B------:R-:W-:Y:S01]  /*02c0*/  SHF.R.S32.HI R4, RZ, 0x1f, R19 ;  /* 0x0000001fff047819 */ /* 0x000fe20000011413 */
[----:B------:R-:W5:Y:S01]  /*02d0*/  SHFL.IDX PT, R0, R0, RZ, 0x1f ;  /* 0x00001fff00007589 */ /* 0x000f6200000e0000 */
[----:B0-----:R-:W0:Y:S01]  /*02e0*/  S2UR UR8, SR_CTAID.X ;  /* 0x00000000000879c3 */ /* 0x001e220000002500 */
[----:B------:R-:W-:Y:S02]  /*02f0*/  ELECT P0, URZ, PT ;  /* 0x00000000003f782f */ /* 0x000fe40003800000 */
[----:B------:R-:W-:Y:S01]  /*0300*/  LEA.HI R4, R4, R19, RZ, 0x7 ;  /* 0x0000001304047211 */ /* 0x000fe200078f38ff */
[----:B------:R-:W-:Y:S01]  /*0310*/  ULDC UR4, c[0x0][0x150] ;  /* 0x0000540000047ab9 */ /* 0x000fe20000000800 */
[----:B------:R-:W-:Y:S01]  /*0320*/  SHF.R.S32.HI R8, RZ, 0x1f, R5 ;  /* 0x0000001fff087819 */ /* 0x000fe20000011405 */
[----:B------:R-:W-:Y:S01]  /*0330*/  NOP ;  /* 0x0000000000007918 */ /* 0x000fe20000000000 */
[----:B------:R-:W-:Y:S01]  /*0340*/  LOP3.LUT R4, R4, 0xffffff80, RZ, 0xc0, !PT ;  /* 0xffffff8004047812 */ /* 0x000fe200078ec0ff */
[----:B------:R-:W-:Y:S01]  /*0350*/  IMAD.MOV.U32 R23, RZ, RZ, 0x1 ;  /* 0x00000001ff177424 */ /* 0x000fe200078e00ff */
[----:B------:R-:W-:Y:S01]  /*0360*/  LEA.HI R8, R8, R5, RZ, 0x2 ;  /* 0x0000000508087211 */ /* 0x000fe200078f10ff */
[----:B------:R-:W1:Y:S01]  /*0370*/  LDC R12, c[0x0][0x144] ;  /* 0x00005100ff0c7b82 */ /* 0x000e620000000800 */
[----:B------:R-:W-:Y:S01]  /*0380*/  NOP ;  /* 0x0000000000007918 */ /* 0x000fe20000000000 */
[----:B------:R-:W-:Y:S01]  /*0390*/  IMAD.IADD R6, R19, 0x1, -R4 ;  /* 0x0000000113067824 */ /* 0x000fe200078e0a04 */
[----:B------:R-:W-:Y:S01]  /*03a0*/  LOP3.LUT R8, R8, 0x3ffffffc, RZ, 0xc0, !PT ;  /* 0x3ffffffc08087812 */ /* 0x000fe200078ec0ff */
[----:B------:R-:W2:Y:S01]  /*03b0*/  S2R R4, SR_CTAID.Y ;  /* 0x0000000000047919 */ /* 0x000ea20000002600 */
[----:B------:R-:W-:-:S02]  /*03c0*/  ISETP.NE.AND P3, PT, R2, RZ, PT ;  /* 0x000000ff0200720c */ /* 0x000fc40003f65270 */
[----:B------:R-:W-:Y:S01]  /*03d0*/  SHF.R.S32.HI R7, RZ, 0x1f, R6 ;  /* 0x0000001fff077819 */ /* 0x000fe20000011406 */
[----:B------:R-:W-:Y:S01]  /*03e0*/  IMAD.IADD R8, R5, 0x1, -R8 ;  /* 0x0000000105087824 */ /* 0x000fe200078e0a08 */
[----:B------:R-:W3:Y:S02]  /*03f0*/  LDC R14, c[0x0][0x140] ;  /* 0x00005000ff0e7b82 */ /* 0x000ee40000000800 */
[----:B------:R-:W-:Y:S02]  /*0400*/  LEA.HI R7, R7, R6, RZ, 0x3 ;  /* 0x0000000607077211 */ /* 0x000fe400078f18ff */
[----:B-----5:R-:W-:Y:S02]  /*0410*/  ISETP.NE.OR P0, PT, R0, RZ, !P0 ;  /* 0x000000ff0000720c */ /* 0x020fe40004705670 */
[--C-:B------:R-:W-:Y:S02]  /*0420*/  SHF.R.S32.HI R0, RZ, 0x3, R7.reuse ;  /* 0x00000003ff007819 */ /* 0x100fe40000011407 */
[----:B------:R-:W-:-:S02]  /*0430*/  SHF.R.S32.HI R7, RZ, 0x1f, R7 ;  /* 0x0000001fff077819 */ /* 0x000fc40000011407 */
[----:B0-----:R-:W-:Y:S02]  /*0440*/  I2FP.F32.U32 R9, UR8 ;  /* 0x0000000800097c45 */ /* 0x001fe40008201000 */
[----:B------:R-:W-:-:S03]  /*0450*/  LEA.HI R7, R7, R0, RZ, 0x2 ;  /* 0x0000000007077211 */ /* 0x000fc600078f10ff */
[----:B------:R-:W-:Y:S01]  /*0460*/  FMUL R10, R9, UR4 ;  /* 0x00000004090a7c20 */ /* 0x000fe20008400000 */
[----:B------:R-:W-:Y:S01]  /*0470*/  LOP3.LUT R7, R7, 0xfffffffc, RZ, 0xc0, !PT ;  /* 0xfffffffc07077812 */ /* 0x000fe200078ec0ff */
[----:B------:R-:W-:Y:S01]  /*0480*/  VOTEU.ALL UP0, P0 ;  /* 0x00000000003f7886 */ /* 0x000fe20000000000 */
[----:B------:R-:W-:Y:S01]  /*0490*/  ULDC UR4, c[0x0][0x154] ;  /* 0x0000550000047ab9 */ /* 0x000fe20000000800 */
[----:B------:R-:W0:Y:S01]  /*04a0*/  LDC R9, c[0x0][0x148] ;  /* 0x00005200ff097b82 */ /* 0x000e220000000800 */
[----:B------:R-:W-:Y:S01]  /*04b0*/  VOTEU.ALL UP1, P0 ;  /* 0x00000000003f7886 */ /* 0x000fe20000020000 */
[----:B------:R-:W5:Y:S01]  /*04c0*/  F2I.U32.TRUNC.NTZ R10, R10 ;  /* 0x0000000a000a7305 */ /* 0x000f62000020f000 */
[----:B------:R-:W-:Y:S01]  /*04d0*/  IMAD.IADD R7, R0, 0x1, -R7 ;  /* 0x0000000100077824 */ /* 0x000fe200078e0a07 */
[----:B------:R-:W-:Y:S01]  /*04e0*/  SHF.R.S32.HI R0, RZ, 0x1f, R3 ;  /* 0x0000001fff007819 */ /* 0x000fe20000011403 */
[----:B------:R-:W-:Y:S01]  /*04f0*/  @!UP0 UMOV UR6, 0x400 ;  /* 0x0000040000068882 */ /* 0x000fe20000000000 */
[----:B---3--:R-:W-:Y:S01]  /*0500*/  ISETP.EQ.U32.AND P2, PT, R14, 0x1, PT ;  /* 0x000000010e00780c */ /* 0x008fe20003f42070 */
[----:B------:R-:W-:Y:S01]  /*0510*/  IMAD R8, R8, 0x4, R7 ;  /* 0x0000000408087824 */ /* 0x000fe200078e0207 */
[----:B--2---:R-:W-:Y:S01]  /*0520*/  I2FP.F32.U32 R13, R4 ;  /* 0x00000004000d7245 */ /* 0x004fe20000201000 */
[----:B------:R-:W2:Y:S01]  /*0530*/  @!UP0 S2UR UR7, SR_CgaCtaId ;  /* 0x00000000000789c3 */ /* 0x000ea20000008800 */
[----:B------:R-:W-:-:S02]  /*0540*/  LEA.HI R0, R0, R3, RZ, 0x2 ;  /* 0x0000000300007211 */ /* 0x000fc400078f10ff */
[----:B------:R-:W-:Y:S01]  /*0550*/  LEA.HI R7, R8, R8, RZ, 0x1 ;  /* 0x0000000808077211 */ /* 0x000fe200078f08ff */
[----:B------:R-:W-:Y:S01]  /*0560*/  FMUL R13, R13, UR4 ;  /* 0x000000040d0d7c20 */ /* 0x000fe20008400000 */
[----:B------:R-:W-:Y:S01]  /*0570*/  LOP3.LUT R0, R0, 0xfffffffc, RZ, 0xc0, !PT ;  /* 0xfffffffc00007812 */ /* 0x000fe200078ec0ff */
[----:B------:R-:W-:Y:S01]  /*0580*/  UMOV UR4, 0x20 ;  /* 0x0000002000047882 */ /* 0x000fe20000000000 */
[----:B------:R-:W-:Y:S01]  /*0590*/  LOP3.LUT R11, R7, 0xfffffffe, RZ, 0xc0, !PT ;  /* 0xfffffffe070b7812 */ /* 0x000fe200078ec0ff */
[----:B-----5:R-:W-:Y:S01]  /*05a0*/  IMAD.MOV R15, RZ, RZ, -R10 ;  /* 0x000000ffff0f7224 */ /* 0x020fe200078e0a0a */
[----:B------:R-:W-:-:S04]  /*05b0*/  @!UP0 UIADD3 UR4, -UR4, 0x100000, URZ ;  /* 0x0010000004048890 */ /* 0x000fc8000fffe13f */
[----:B------:R-:W-:Y:S02]  /*05c0*/  @!UP0 USHF.L.U32 UR5, UR4, 0xb, URZ ;  /* 0x0000000b04058899 */ /* 0x000fe4000800063f */
[----:B------:R-:W-:Y:S01]  /*05d0*/  @!UP0 USHF.L.U32 UR4, UR4, 0x1, URZ ;  /* 0x0000000104048899 */ /* 0x000fe2000800063f */
[----:B------:R-:W3:Y:S01]  /*05e0*/  F2I.U32.TRUNC.NTZ R13, R13 ;  /* 0x0000000d000d7305 */ /* 0x000ee2000020f000 */
[----:B------:R-:W-:Y:S02]  /*05f0*/  IMAD.IADD R3, R3, 0x1, -R0 ;  /* 0x0000000103037824 */ /* 0x000fe400078e0a00 */
[----:B-1----:R-:W-:Y:S02]  /*0600*/  IMAD R7, R12, R15, UR8 ;  /* 0x000000080c077e24 */ /* 0x002fe4000f8e020f */
[C---:B------:R-:W-:Y:S01]  /*0610*/  IMAD.IADD R10, R8.reuse, 0x1, -R11 ;  /* 0x00000001080a7824 */ /* 0x040fe200078e0a0b */
[----:B------:R-:W-:Y:S01]  /*0620*/  ISETP.NE.AND P1, PT, R3, 0x3, PT ;  /* 0x000000030300780c */ /* 0x000fe20003f25270 */
[----:B------:R-:W-:-:S03]  /*0630*/  IMAD.SHL.U32 R11, R8, 0x4, RZ ;  /* 0x00000004080b7824 */ /* 0x000fc600078e00ff */
[----:B------:R-:W-:Y:S02]  /*0640*/  ISETP.NE.AND P4, PT, R10, R7, PT ;  /* 0x000000070a00720c */ /* 0x000fe40003f85270 */
[----:B------:R-:W-:Y:S01]  /*0650*/  LOP3.LUT R22, R8, 0xc, R11, 0x78, !PT ;  /* 0x0000000c08167812 */ /* 0x000fe200078e780b */
[----:B--2---:R-:W-:Y:S01]  /*0660*/  @!UP0 ULEA UR6, UR7, UR6, 0x18 ;  /* 0x0000000607068291 */ /* 0x004fe2000f8ec03f */
[----:B---3--:R-:W-:Y:S01]  /*0670*/  IMAD.MOV R20, RZ, RZ, -R13 ;  /* 0x000000ffff147224 */ /* 0x008fe200078e0a0d */
[----:B------:R-:W-:Y:S01]  /*0680*/  VOTEU.ALL UP0, P0 ;  /* 0x00000000003f7886 */ /* 0x000fe20000000000 */
[----:B------:R-:W-:Y:S01]  /*0690*/  LOP3.LUT P0, RZ, R6, 0x7, RZ, 0xc0, !PT ;  /* 0x0000000706ff7812 */ /* 0x000fe2000780c0ff */
[----:B------:R-:W-:Y:S01]  /*06a0*/  VIADD R6, R2, 0xffffffff ;  /* 0xffffffff02067836 */ /* 0x000fe20000000000 */
[----:B------:R-:W-:Y:S01]  /*06b0*/  ISETP.EQ.OR P1, PT, R3, RZ, !P1 ;  /* 0x000000ff0300720c */ /* 0x000fe20004f22670 */
[----:B0-----:R-:W-:Y:S01]  /*06c0*/  IMAD R11, R9, R20, R4 ;  /* 0x00000014090b7224 */ /* 0x001fe200078e0204 */
[----:B------:R-:W-:-:S03]  /*06d0*/  ISETP.LT.U32.AND P0, PT, R22, 0x2, !P0 ;  /* 0x000000021600780c */ /* 0x000fc60004701070 */
[----:B------:R-:W-:Y:S02]  /*06e0*/  @P4 LEA.HI R0, R22, R22, RZ, 0x1 ;  /* 0x0000001616004211 */ /* 0x000fe400078f08ff */
[----:B------:R-:W-:Y:S01]  /*06f0*/  ISETP.EQ.AND P1, PT, R2, RZ, P1 ;  /* 0x000000ff0200720c */ /* 0x000fe20000f22270 */
[----:B------:R-:W0:Y:S02]  /*0700*/  FENCE.VIEW.ASYNC.S ;  /* 0x00000000000073c6 */ /* 0x000e240000000000 */
[----:B0-----:R0:W1:Y:S01]  /*0710*/  @!UP0 SYNCS.EXCH.64 URZ, [UR6+0x50], UR4 ;  /* 0x00005004063f85b2 */ /* 0x0010620008000100 */
[----:B------:R-:W-:Y:S02]  /*0720*/  @P4 SHF.R.S32.HI R0, RZ, 0x1, R0 ;  /* 0x00000001ff004819 */ /* 0x000fe40000011400 */
[----:B------:R-:W-:Y:S02]  /*0730*/  ISETP.GE.U32.AND P6, PT, R6, 0x2, PT ;  /* 0x000000020600780c */ /* 0x000fe40003fc6070 */
[----:B------:R-:W-:-:S02]  /*0740*/  @P4 ISETP.NE.AND P5, PT, R0, R11, PT ;  /* 0x0000000b0000420c */ /* 0x000fc40003fa5270 */
[----:B------:R-:W-:Y:S02]  /*0750*/  SEL R0, RZ, 0x1, !P0 ;  /* 0x00000001ff007807 */ /* 0x000fe40004000000 */
[----:B------:R-:W-:Y:S02]  /*0760*/  @P4 SEL R23, RZ, 0x1, P5 ;  /* 0x00000001ff174807 */ /* 0x000fe40002800000 */
[----:B------:R-:W-:Y:S02]  /*0770*/  SEL R18, RZ, 0x1, !P1 ;  /* 0x00000001ff127807 */ /* 0x000fe40004800000 */
[----:B------:R-:W-:Y:S02]  /*0780*/  LOP3.LUT R23, R23, R0, RZ, 0xc0, !PT ;  /* 0x0000000017177212 */ /* 0x000fe400078ec0ff */
[----:B------:R-:W-:Y:S01]  /*0790*/  LOP3.LUT R0, R19, 0x7f, RZ, 0xc0, !PT ;  /* 0x0000007f13007812 */ /* 0x000fe200078ec0ff */
[----:B------:R0:W2:Y:S01]  /*07a0*/  @!UP1 SYNCS.EXCH.64 URZ, [UR6+0x58], UR4 ;  /* 0x00005804063f95b2 */ /* 0x0000a20008000100 */
[----:B------:R-:W-:Y:S01]  /*07b0*/  SEL R18, R18, 0x2, P6 ;  /* 0x0000000212127807 */ /* 0x000fe20003000000 */
[----:B------:R-:W-:Y:S01]  /*07c0*/  NOP ;  /* 0x0000000000007918 */ /* 0x000fe20000000000 */
[----:B------:R-:W-:Y:S05]  /*07d0*/  @!P2 BRA `(.L_x_3) ;  /* 0x000000000008a947 */ /* 0x000fea0003800000 */
[----:B-12-4-:R-:W-:Y:S01]  /*07e0*/  UCGABAR_ARV ;  /* 0x00000000000079c7 */ /* 0x016fe20008000000 */
[----:B------:R-:W-:Y:S05]  /*07f0*/  BRA `(.L_x_4) ;  /* 0x0000000000047947 */ /* 0x000fea0003800000 */
.L_x_3:
[----:B-12-4-:R-:W-:Y:S01]  /*0800*/  NOP ;  /* 0x0000000000007918 */ /* 0x016fe20000000000 */
.L_x_4:
[----:B------:R-:W1:Y:S01]  /*0810*/  LDC R16, c[0x0][0x65c] ;  /* 0x00019700ff107b82 */ /* 0x000e620000000800 */
[----:B------:R-:W-:Y:S02]  /*0820*/  IMAD.U32 R10, RZ, RZ, UR8 ;  /* 0x00000008ff0a7e24 */ /* 0x000fe4000f8e00ff */
[----:B------:R-:W-:Y:S01]  /*0830*/  IMAD.MOV.U32 R11, RZ, RZ, RZ ;  /* 0x000000ffff0b7224 */ /* 0x000fe200078e00ff */
[----:B-1----:R-:W-:-:S04]  /*0840*/  ISETP.NE.AND P1, PT, R16, 0x1, PT ;  /* 0x000000011000780c */ /* 0x002fc80003f25270 */
[----:B------:R-:W-:-:S09]  /*0850*/  P2R R2, PR, RZ, 0x2 ;  /* 0x00000002ff027803 */ /* 0x000fd20000000000 */
[----:B------:R-:W1:Y:S01]  /*0860*/  @P1 LDC R13, c[0x0][0x10] ;  /* 0x00000400ff0d1b82 */ /* 0x000e620000000800 */
[----:B------:R-:W-:Y:S02]  /*0870*/  @P1 IMAD.MOV.U32 R5, RZ, RZ, RZ ;  /* 0x000000ffff051224 */ /* 0x000fe400078e00ff */
[----:B------:R-:W-:-:S05]  /*0880*/  @P1 IMAD.MOV.U32 R17, RZ, RZ, RZ ;  /* 0x000000ffff111224 */ /* 0x000fca00078e00ff */
[----:B------:R-:W2:Y:S01]  /*0890*/  @!P1 LDC R15, c[0x0][0xc] ;  /* 0x00000300ff0f9b82 */ /* 0x000ea20000000800 */
[----:B-1----:R-:W-:-:S04]  /*08a0*/  @P1 IMAD.WIDE.U32 R12, R13, UR8, R4 ;  /* 0x000000080d0c1c25 */ /* 0x002fc8000f8e0004 */
[----:B------:R-:W-:Y:S02]  /*08b0*/  @P1 IMAD.MOV.U32 R2, RZ, RZ, R12 ;  /* 0x000000ffff021224 */ /* 0x000fe400078e000c */
[----:B------:R-:W-:Y:S02]  /*08c0*/  @P1 IMAD.IADD R17, R13, 0x1, R17 ;  /* 0x000000010d111824 */ /* 0x000fe400078e0211 */
[----:B--2---:R-:W-:-:S04]  /*08d0*/  @!P1 IMAD.WIDE.U32 R10, R4, R15, R10 ;  /* 0x0000000f040a9225 */ /* 0x004fc800078e000a */
[----:B------:R-:W-:Y:S02]  /*08e0*/  @!P1 IMAD.MOV.U32 R2, RZ, RZ, R10 ;  /* 0x000000ffff029224 */ /* 0x000fe400078e000a */
[----:B------:R-:W-:Y:S01]  /*08f0*/  @!P1 IMAD.MOV.U32 R17, RZ, RZ, R11 ;  /* 0x000000ffff119224 */ /* 0x000fe200078e000b */
[----:B------:R-:W-:Y:S06]  /*0900*/  @!P2 BRA `(.L_x_5) ;  /* 0x00000000000ca947 */ /* 0x000fec0003800000 */
[----:B------:R-:W-:Y:S01]  /*0910*/  UCGABAR_WAIT ;  /* 0x0000000000007dc7 */ /* 0x000fe20008000000 */
[----:B------:R-:W-:Y:S01]  /*0920*/  CCTL.IVALL ;  /* 0x00000000ff00798f */ /* 0x000fe20002000000 */
[----:B------:R-:W-:Y:S05]  /*0930*/  BRA `(.L_x_6) ;  /* 0x0000000000047947 */ /* 0x000fea0003800000 */
.L_x_5:
[----:B------:R-:W-:Y:S06]  /*0940*/  BAR.SYNC.DEFER_BLOCKING 0x0 ;  /* 0x0000000000007b1d */ /* 0x000fec0000010000 */
.L_x_6:
[----:B------:R-:W-:Y:S05]  /*0950*/  @!P3 BRA `(.L_x_7) ;  /* 0x0000003c003cb947 */ /* 0x000fea0003800000 */
[----:B------:R-:W-:-:S13]  /*0960*/  ISETP.GT.U32.AND P0, PT, R6, 0x1, PT ;  /* 0x000000010600780c */ /* 0x000fda0003f04070 */
[----:B0-----:R-:W-:Y:S05]  /*0970*/  @P0 EXIT ;  /* 0x000000000000094d */ /* 0x001fea0003800000 */
[----:B------:R-:W-:Y:S01]  /*0980*/  ULDC.64 UR4, c[0x0][0x650] ;  /* 0x0001940000047ab9 */ /* 0x000fe20000000a00 */
[----:B------:R-:W-:Y:S01]  /*0990*/  PRMT R3, RZ, 0x7610, R3 ;  /* 0x00007610ff037816 */ /* 0x000fe20000000003 */
[----:B------:R-:W-:Y:S01]  /*09a0*/  IMAD.MOV.U32 R47, RZ, RZ, -0x1 ;  /* 0xffffffffff2f7424 */ /* 0x000fe200078e00ff */
[----:B------:R-:W-:Y:S01]  /*09b0*/  ISETP.GE.U32.AND P0, PT, R2, UR4, PT ;  /* 0x0000000402007c0c */ /* 0x000fe2000bf06070 */
[----:B------:R-:W-:Y:S02]  /*09c0*/  IMAD.MOV.U32 R48, RZ, RZ, -0x1 ;  /* 0xffffffffff307424 */ /* 0x000fe400078e00ff */
[----:B------:R-:W-:Y:S01]  /*09d0*/  IMAD.MOV.U32 R43, RZ, RZ, -0x1 ;  /* 0xffffffffff2b7424 */ /* 0x000fe200078e00ff */
[----:B------:R-:W-:-:S13]  /*09e0*/  ISETP.GE.U32.AND.EX P0, PT, R17, UR5, PT, P0 ;  /* 0x0000000511007c0c */ /* 0x000fda000bf06100 */
[----:B------:R-:W-:Y:S05]  /*09f0*/  @P0 BRA `(.L_x_8) ;  /* 0x00000004002c0947 */ /* 0x000fea0003800000 */
[----:B------:R-:W0:Y:S01]  /*0a00*/  LDC.64 R24, c[0x0][0x628] ;  /* 0x00018a00ff187b82 */ /* 0x000e220000000a00 */
[----:B------:R-:W-:Y:S02]  /*0a10*/  IMAD.MOV.U32 R10, RZ, RZ, R2 ;  /* 0x000000ffff0a7224 */ /* 0x000fe400078e0002 */
[----:B------:R-:W-:-:S05]  /*0a20*/  IMAD.MOV.U32 R11, RZ, RZ, R17 ;  /* 0x000000ffff0b7224 */ /* 0x000fca00078e0011 */
[----:B------:R-:W1:Y:S08]  /*0a30*/  LDC R6, c[0x0][0x630] ;  /* 0x00018c00ff067b82 */ /* 0x000e700000000800 */
[----:B------:R-:W2:Y:S01]  /*0a40*/  LDC.64 R26, c[0x0][0x620] ;  /* 0x00018800ff1a7b82 */ /* 0x000ea20000000a00 */
[----:B0-----:R-:W-:-:S04]  /*0a50*/  ISETP.NE.U32.AND P0, PT, R24, RZ, PT ;  /* 0x000000ff1800720c */ /* 0x001fc80003f05070 */
[----:B------:R-:W-:-:S13]  /*0a60*/  ISETP.NE.AND.EX P0, PT, R25, RZ, PT, P0 ;  /* 0x000000ff1900720c */ /* 0x000fda0003f05300 */
[----:B-12---:R-:W-:Y:S05]  /*0a70*/  @!P0 BRA `(.L_x_9) ;  /* 0x0000000000288947 */ /* 0x006fea0003800000 */
[----:B------:R-:W0:Y:S02]  /*0a80*/  LDC R3, c[0x0][0x634] ;  /* 0x00018d00ff037b82 */ /* 0x000e240000000800 */
[----:B0-----:R-:W-:-:S05]  /*0a90*/  IADD3 R3, P0, R2, R3, RZ ;  /* 0x0000000302037210 */ /* 0x001fca0007f1e0ff */
[----:B------:R-:W-:-:S04]  /*0aa0*/  IMAD.X R21, RZ, RZ, R17, P0 ;  /* 0x000000ffff157224 */ /* 0x000fc800000e0611 */
[----:B------:R-:W-:-:S04]  /*0ab0*/  IMAD.WIDE.U32 R10, R21, R24, RZ ;  /* 0x00000018150a7225 */ /* 0x000fc800078e00ff */
[----:B------:R-:W-:-:S04]  /*0ac0*/  IMAD.WIDE.U32 R12, P0, R3, R25, R10 ;  /* 0x00000019030c7225 */ /* 0x000fc8000780000a */
[----:B------:R-:W-:-:S04]  /*0ad0*/  IMAD.WIDE.U32 R10, R3, R24, RZ ;  /* 0x00000018030a7225 */ /* 0x000fc800078e00ff */
[----:B------:R-:W-:Y:S01]  /*0ae0*/  IMAD.X R15, RZ, RZ, RZ, P0 ;  /* 0x000000ffff0f7224 */ /* 0x000fe200000e06ff */
[----:B------:R-:W-:Y:S01]  /*0af0*/  IADD3 RZ, P0, R11, R12, RZ ;  /* 0x0000000c0bff7210 */ /* 0x000fe20007f1e0ff */
[----:B------:R-:W-:-:S04]  /*0b00*/  IMAD.MOV.U32 R14, RZ, RZ, R13 ;  /* 0x000000ffff0e7224 */ /* 0x000fc800078e000d */
[----:B------:R-:W-:-:S08]  /*0b10*/  IMAD.WIDE.U32.X R10, R21, R25, R14, P0 ;  /* 0x00000019150a7225 */ /* 0x000fd000000e040e */
.L_x_9:
[-CC-:B------:R-:W-:Y:S01]  /*0b20*/  SHF.R.U64 R43, R10, R6.reuse, R11.reuse ;  /* 0x000000060a2b7219 */ /* 0x180fe2000000120b */
[----:B------:R-:W0:Y:S01]  /*0b30*/  LDC.64 R30, c[0x0][0x640] ;  /* 0x00019000ff1e7b82 */ /* 0x000e220000000a00 */
[----:B------:R-:W-:Y:S01]  /*0b40*/  SHF.R.U32.HI R3, RZ, R6, R11 ;  /* 0x00000006ff037219 */ /* 0x000fe2000001160b */
[----:B------:R-:W-:Y:S01]  /*0b50*/  IMAD R20, R9, R20, R4 ;  /* 0x0000001409147224 */ /* 0x000fe200078e0204 */
[----:B------:R-:W-:Y:S01]  /*0b60*/  IADD3 R5, P0, RZ, -R43, RZ ;  /* 0x8000002bff057210 */ /* 0x000fe20007f1e0ff */
[----:B------:R-:W-:-:S04]  /*0b70*/  IMAD.MOV.U32 R25, RZ, RZ, 0x1 ;  /* 0x00000001ff197424 */ /* 0x000fc800078e00ff */
[----:B------:R-:W1:Y:S01]  /*0b80*/  LDC R8, c[0x0][0x618] ;  /* 0x00018600ff087b82 */ /* 0x000e620000000800 */
[----:B------:R-:W-:-:S04]  /*0b90*/  IMAD.X R3, RZ, RZ, ~R3, P0 ;  /* 0x000000ffff037224 */ /* 0x000fc800000e0e03 */
[-C--:B------:R-:W-:Y:S02]  /*0ba0*/  IMAD R6, R3, R26.reuse, RZ ;  /* 0x0000001a03067224 */ /* 0x080fe400078e02ff */
[----:B------:R-:W-:Y:S01]  /*0bb0*/  IMAD.MOV.U32 R3, RZ, RZ, R17 ;  /* 0x000000ffff037224 */ /* 0x000fe200078e0011 */
[----:B------:R-:W2:Y:S01]  /*0bc0*/  LDC R14, c[0x0][0x608] ;  /* 0x00018200ff0e7b82 */ /* 0x000ea20000000800 */
[----:B------:R-:W-:-:S04]  /*0bd0*/  IMAD.WIDE.U32 R10, R5, R26, R2 ;  /* 0x0000001a050a7225 */ /* 0x000fc800078e0002 */
[----:B------:R-:W-:-:S03]  /*0be0*/  IMAD R5, R5, R27, R6 ;  /* 0x0000001b05057224 */ /* 0x000fc600078e0206 */
[----:B------:R-:W3:Y:S01]  /*0bf0*/  LDC R28, c[0x0][0x658] ;  /* 0x00019600ff1c7b82 */ /* 0x000ee20000000800 */
[----:B0-----:R-:W-:Y:S01]  /*0c00*/  ISETP.NE.U32.AND P0, PT, R30, RZ, PT ;  /* 0x000000ff1e00720c */ /* 0x001fe20003f05070 */
[----:B------:R-:W-:Y:S02]  /*0c10*/  IMAD.MOV.U32 R3, RZ, RZ, -0x1 ;  /* 0xffffffffff037424 */ /* 0x000fe400078e00ff */
[----:B------:R-:W-:Y:S01]  /*0c20*/  IMAD.IADD R5, R11, 0x1, R5 ;  /* 0x000000010b057824 */ /* 0x000fe200078e0205 */
[----:B------:R-:W-:-:S03]  /*0c30*/  ISETP.NE.AND.EX P0, PT, R31, RZ, PT, P0 ;  /* 0x000000ff1f00720c */ /* 0x000fc60003f05300 */
[----:B------:R-:W0:Y:S01]  /*0c40*/  LDC R24, c[0x0][0x600] ;  /* 0x00018000ff187b82 */ /* 0x000e220000000800 */
[-CC-:B-1----:R-:W-:Y:S02]  /*0c50*/  SHF.R.U64 R12, R10, R8.reuse, R5.reuse ;  /* 0x000000080a0c7219 */ /* 0x182fe40000001205 */
[----:B------:R-:W-:-:S05]  /*0c60*/  SHF.R.U32.HI R5, RZ, R8, R5 ;  /* 0x00000008ff057219 */ /* 0x000fca0000011605 */
[----:B------:R-:W1:Y:S01]  /*0c70*/  LDC R15, c[0x0][0x648] ;  /* 0x00019200ff0f7b82 */ /* 0x000e620000000800 */
[-CC-:B--2---:R-:W-:Y:S02]  /*0c80*/  SHF.R.U64 R27, R12, R14.reuse, R5.reuse ;  /* 0x0000000e0c1b7219 */ /* 0x184fe40000001205 */
[----:B------:R-:W-:-:S05]  /*0c90*/  SHF.R.U32.HI R5, RZ, R14, R5 ;  /* 0x0000000eff057219 */ /* 0x000fca0000011605 */
[----:B------:R-:W2:Y:S01]  /*0ca0*/  LDC R21, c[0x0][0x638] ;  /* 0x00018e00ff157b82 */ /* 0x000ea20000000800 */
[-CC-:B---3--:R-:W-:Y:S02]  /*0cb0*/  SHF.R.U64 R14, R27, R28.reuse, R5.reuse ;  /* 0x0000001c1b0e7219 */ /* 0x188fe40000001205 */
[-C--:B------:R-:W-:Y:S02]  /*0cc0*/  SHF.L.U32 R3, R3, R28.reuse, RZ ;  /* 0x0000001c03037219 */ /* 0x080fe400000006ff */
[----:B------:R-:W-:Y:S01]  /*0cd0*/  SHF.R.U32.HI R5, RZ, R28, R5 ;  /* 0x0000001cff057219 */ /* 0x000fe20000011605 */
[----:B------:R-:W-:Y:S01]  /*0ce0*/  IMAD.MOV.U32 R4, RZ, RZ, R14 ;  /* 0x000000ffff047224 */ /* 0x000fe200078e000e */
[----:B------:R-:W-:Y:S01]  /*0cf0*/  LOP3.LUT R6, RZ, R3, RZ, 0x33, !PT ;  /* 0x00000003ff067212 */ /* 0x000fe200078e33ff */
[----:B------:R-:W3:Y:S01]  /*0d00*/  LDC R26, c[0x0][0x610] ;  /* 0x00018400ff1a7b82 */ /* 0x000ee20000000800 */
[----:B------:R-:W-:Y:S05]  /*0d10*/  @!P0 BRA `(.L_x_10) ;  /* 0x0000000000288947 */ /* 0x000fea0003800000 */
[----:B------:R-:W4:Y:S02]  /*0d20*/  LDC R3, c[0x0][0x64c] ;  /* 0x00019300ff037b82 */ /* 0x000f240000000800 */
[----:B----4-:R-:W-:-:S05]  /*0d30*/  IADD3 R3, P0, R14, R3, RZ ;  /* 0x000000030e037210 */ /* 0x010fca0007f1e0ff */
        /* <DEDUP_REMOVED lines=8> */
.L_x_10:
[----:B-1----:R-:W-:Y:S01]  /*0dc0*/  SHF.R.U64 R4, R4, R15, R5 ;  /* 0x0000000f04047219 */ /* 0x002fe20000001205 */
[----:B0-----:R-:W-:Y:S01]  /*0dd0*/  VIADD R5, R24, 0xffffffff ;  /* 0xffffffff18057836 */ /* 0x001fe20000000000 */
[----:B------:R-:W-:Y:S02]  /*0de0*/  SHF.L.U32 R3, R25, R28, RZ ;  /* 0x0000001c19037219 */ /* 0x000fe400000006ff */
[----:B------:R-:W-:Y:S01]  /*0df0*/  LOP3.LUT R6, R27, R6, RZ, 0xc0, !PT ;  /* 0x000000061b067212 */ /* 0x000fe200078ec0ff */
[----:B------:R-:W-:Y:S01]  /*0e00*/  IMAD.MOV R8, RZ, RZ, -R4 ;  /* 0x000000ffff087224 */ /* 0x000fe200078e0a04 */
[----:B------:R-:W-:-:S03]  /*0e10*/  SEL R7, R7, R20, !P1 ;  /* 0x0000001407077207 */ /* 0x000fc60004800000 */
[----:B------:R-:W-:Y:S01]  /*0e20*/  IMAD R6, R3, R4, R6 ;  /* 0x0000000403067224 */ /* 0x000fe200078e0206 */
[----:B------:R-:W-:Y:S01]  /*0e30*/  LOP3.LUT R4, R12, R5, RZ, 0xc0, !PT ;  /* 0x000000050c047212 */ /* 0x000fe200078ec0ff */
[----:B--2---:R-:W-:Y:S02]  /*0e40*/  IMAD R3, R8, R21, R14 ;  /* 0x0000001508037224 */ /* 0x004fe400078e020e */
[----:B---3--:R-:W-:Y:S02]  /*0e50*/  IMAD R7, R6, R26, R7 ;  /* 0x0000001a06077224 */ /* 0x008fe400078e0207 */
[----:B------:R-:W-:Y:S02]  /*0e60*/  IMAD.MOV.U32 R5, RZ, RZ, 0x1 ;  /* 0x00000001ff057424 */ /* 0x000fe400078e00ff */
[----:B------:R-:W-:-:S03]  /*0e70*/  IMAD R4, R3, R24, R4 ;  /* 0x0000001803047224 */ /* 0x000fc600078e0204 */
[----:B------:R-:W-:Y:S02]  /*0e80*/  PRMT R3, R5, 0x7610, R3 ;  /* 0x0000761005037816 */ /* 0x000fe40000000003 */
[----:B------:R-:W-:Y:S02]  /*0e90*/  SEL R48, R4, R7, !P1 ;  /* 0x0000000704307207 */ /* 0x000fe40004800000 */
[----:B------:R-:W-:-:S07]  /*0ea0*/  SEL R47, R7, R4, !P1 ;  /* 0x00000004072f7207 */ /* 0x000fce0004800000 */
.L_x_8:
[----:B------:R-:W-:-:S08]  /*0eb0*/  NOP ;  /* 0x0000000000007918 */ /* 0x000fd00000000000 */
[----:B------:R-:W0:Y:S02]  /*0ec0*/  USETMAXREG.TRY_ALLOC.CTAPOOL UP0, 0xe8 ;  /* 0x000000e8000079c8 */ /* 0x000e240008000600 */
[----:B0-----:R-:W-:-:S13]  /*0ed0*/  PLOP3.LUT P0, PT, PT, PT, UP0, 0x80, 0x0 ;  /* 0x000000000000781c */ /* 0x001fda0003f0f008 */
[----:B------:R-:W-:Y:S05]  /*0ee0*/  @!P0 BRA `(.L_x_8) ;  /* 0xfffffffc00f08947 */ /* 0x000fea000383ffff */
[----:B------:R-:W-:Y:S01]  /*0ef0*/  ULDC.64 UR4, c[0x0][0x598] ;  /* 0x0001660000047ab9 */ /* 0x000fe20000000a00 */
[----:B------:R-:W-:Y:S01]  /*0f00*/  ULDC.64 UR36, c[0x0][0x208] ;  /* 0x0000820000247ab9 */ /* 0x000fe20000000a00 */
[----:B------:R-:W-:-:S04]  /*0f10*/  ISETP.NE.U32.AND P0, PT, RZ, UR4, PT ;  /* 0x00000004ff007c0c */ /* 0x000fc8000bf05070 */
[----:B------:R-:W-:-:S13]  /*0f20*/  ISETP.NE.AND.EX P0, PT, RZ, UR5, PT, P0 ;  /* 0x00000005ff007c0c */ /* 0x000fda000bf05300 */
[----:B------:R-:W-:Y:S05]  /*0f30*/  @!P0 BRA `(.L_x_11) ;  /* 0x00000000001c8947 */ /* 0x000fea0003800000 */
[----:B------:R-:W0:Y:S02]  /*0f40*/  LDC.64 R4, c[0x0][0x598] ;  /* 0x00016600ff047b82 */ /* 0x000e240000000a00 */
[----:B0-----:R-:W2:Y:S02]  /*0f50*/  LDG.E.64 R4, desc[UR36][R4.64] ;  /* 0x0000002404047981 */ /* 0x001ea4000c1e1b00 */
[----:B--2---:R-:W-:-:S04]  /*0f60*/  ISETP.NE.U32.AND P0, PT, R4, RZ, PT ;  /* 0x000000ff0400720c */ /* 0x004fc80003f05070 */
[----:B------:R-:W-:-:S13]  /*0f70*/  ISETP.NE.AND.EX P0, PT, R5, RZ, PT, P0 ;  /* 0x000000ff0500720c */ /* 0x000fda0003f05300 */
[----:B------:R-:W-:Y:S05]  /*0f80*/  @!P0 BRA `(.L_x_11) ;  /* 0x0000000000088947 */ /* 0x000fea0003800000 */
[----:B------:R0:W5:Y:S01]  /*0f90*/  LD.E R42, desc[UR36][R4.64] ;  /* 0x00000024042a7980 */ /* 0x000162000c101900 */
[----:B------:R-:W-:Y:S05]  /*0fa0*/  BRA `(.L_x_12) ;  /* 0x0000000000247947 */ /* 0x000fea0003800000 */
.L_x_11:
[----:B------:R-:W-:Y:S02]  /*0fb0*/  ULDC.64 UR4, c[0x0][0x588] ;  /* 0x0001620000047ab9 */ /* 0x000fe40000000a00 */
[----:B------:R-:W-:-:S04]  /*0fc0*/  ISETP.NE.U32.AND P0, PT, RZ, UR4, PT ;  /* 0x00000004ff007c0c */ /* 0x000fc8000bf05070 */
[----:B------:R-:W-:-:S13]  /*0fd0*/  ISETP.NE.AND.EX P0, PT, RZ, UR5, PT, P0 ;  /* 0x00000005ff007c0c */ /* 0x000fda000bf05300 */
[----:B------:R-:W-:Y:S05]  /*0fe0*/  @!P0 BRA `(.L_x_13) ;  /* 0x00000000000c8947 */ /* 0x000fea0003800000 */
[----:B------:R-:W0:Y:S02]  /*0ff0*/  LDC.64 R4, c[0x0][0x588] ;  /* 0x00016200ff047b82 */ /* 0x000e240000000a00 */
[----:B0-----:R1:W5:Y:S01]  /*1000*/  LDG.E R42, desc[UR36][R4.64] ;  /* 0x00000024042a7981 */ /* 0x001362000c1e1900 */
[----:B------:R-:W-:Y:S05]  /*1010*/  BRA `(.L_x_12) ;  /* 0x0000000000087947 */ /* 0x000fea0003800000 */
.L_x_13:
[----:B------:R-:W-:Y:S02]  /*1020*/  ULDC UR4, c[0x0][0x580] ;  /* 0x0001600000047ab9 */ /* 0x000fe40000000800 */
[----:B------:R-:W-:-:S07]  /*1030*/  IMAD.U32 R42, RZ, RZ, UR4 ;  /* 0x00000004ff2a7e24 */ /* 0x000fce000f8e00ff */
.L_x_12:
[----:B------:R-:W-:Y:S02]  /*1040*/  ULDC.64 UR4, c[0x0][0x5a0] ;  /* 0x0001680000047ab9 */ /* 0x000fe40000000a00 */
[----:B------:R-:W-:-:S04]  /*1050*/  ISETP.NE.U32.AND P0, PT, RZ, UR4, PT ;  /* 0x00000004ff007c0c */ /* 0x000fc8000bf05070 */
[----:B------:R-:W-:-:S13]  /*1060*/  ISETP.NE.AND.EX P0, PT, RZ, UR5, PT, P0 ;  /* 0x00000005ff007c0c */ /* 0x000fda000bf05300 */
[----:B------:R-:W-:Y:S05]  /*1070*/  @!P0 BRA `(.L_x_14) ;  /* 0x00000000001c8947 */ /* 0x000fea0003800000 */
[----:B01----:R-:W0:Y:S02]  /*1080*/  LDC.64 R4, c[0x0][0x5a0] ;  /* 0x00016800ff047b82 */ /* 0x003e240000000a00 */
[----:B0-----:R-:W2:Y:S02]  /*1090*/  LDG.E.64 R4, desc[UR36][R4.64] ;  /* 0x0000002404047981 */ /* 0x001ea4000c1e1b00 */
[----:B--2---:R-:W-:-:S04]  /*10a0*/  ISETP.NE.U32.AND P0, PT, R4, RZ, PT ;  /* 0x000000ff0400720c */ /* 0x004fc80003f05070 */
[----:B------:R-:W-:-:S13]  /*10b0*/  ISETP.NE.AND.EX P0, PT, R5, RZ, PT, P0 ;  /* 0x000000ff0500720c */ /* 0x000fda0003f05300 */
[----:B------:R-:W-:Y:S05]  /*10c0*/  @!P0 BRA `(.L_x_14) ;  /* 0x0000000000088947 */ /* 0x000fea0003800000 */
[----:B------:R0:W5:Y:S01]  /*10d0*/  LD.E R44, desc[UR36][R4.64] ;  /* 0x00000024042c7980 */ /* 0x000162000c101900 */
[----:B------:R-:W-:Y:S05]  /*10e0*/  BRA `(.L_x_15) ;  /* 0x0000000000247947 */ /* 0x000fea0003800000 */
.L_x_14:
[----:B------:R-:W-:Y:S02]  /*10f0*/  ULDC.64 UR4, c[0x0][0x590] ;  /* 0x0001640000047ab9 */ /* 0x000fe40000000a00 */
[----:B------:R-:W-:-:S04]  /*1100*/  ISETP.NE.U32.AND P0, PT, RZ, UR4, PT ;  /* 0x00000004ff007c0c */ /* 0x000fc8000bf05070 */
[----:B------:R-:W-:-:S13]  /*1110*/  ISETP.NE.AND.EX P0, PT, RZ, UR5, PT, P0 ;  /* 0x00000005ff007c0c */ /* 0x000fda000bf05300 */
[----:B------:R-:W-:Y:S05]  /*1120*/  @!P0 BRA `(.L_x_16) ;  /* 0x00000000000c8947 */ /* 0x000fea0003800000 */
[----:B01----:R-:W0:Y:S02]  /*1130*/  LDC.64 R4, c[0x0][0x590] ;  /* 0x00016400ff047b82 */ /* 0x003e240000000a00 */
[----:B0-----:R1:W5:Y:S01]  /*1140*/  LDG.E R44, desc[UR36][R4.64] ;  /* 0x00000024042c7981 */ /* 0x001362000c1e1900 */
[----:B------:R-:W-:Y:S05]  /*1150*/  BRA `(.L_x_15) ;  /* 0x0000000000087947 */ /* 0x000fea0003800000 */
.L_x_16:
[----:B------:R-:W-:Y:S02]  /*1160*/  ULDC UR4, c[0x0][0x584] ;  /* 0x0001610000047ab9 */ /* 0x000fe40000000800 */
[----:B------:R-:W-:-:S07]  /*1170*/  IMAD.U32 R44, RZ, RZ, UR4 ;  /* 0x00000004ff2c7e24 */ /* 0x000fce000f8e00ff */
.L_x_15:
[----:B------:R-:W-:-:S13]  /*1180*/  LOP3.LUT P0, RZ, R3, 0xff, RZ, 0xc0, !PT ;  /* 0x000000ff03ff7812 */ /* 0x000fda000780c0ff */
[----:B------:R-:W-:Y:S05]  /*1190*/  @!P0 EXIT ;  /* 0x000000000000894d */ /* 0x000fea0003800000 */
[----:B------:R-:W-:Y:S01]  /*11a0*/  LOP3.LUT R45, R45, 0x1, RZ, 0xc0, !PT ;  /* 0x000000012d2d7812 */ /* 0x000fe200078ec0ff */
[----:B------:R-:W-:Y:S01]  /*11b0*/  ULDC UR4, c[0x0][0x28c] ;  /* 0x0000a30000047ab9 */ /* 0x000fe20000000800 */
[----:B------:R-:W-:Y:S01]  /*11c0*/  SHF.R.U32.HI R46, RZ, 0x2, R19 ;  /* 0x00000002ff2e7819 */ /* 0x000fe20000011613 */
[----:B------:R-:W-:Y:S01]  /*11d0*/  UIADD3 UR4, UR4, 0x7f, URZ ;  /* 0x0000007f04047890 */ /* 0x000fe2000fffe03f */
[----:B------:R-:W-:Y:S01]  /*11e0*/  SHF.R.U32.HI R0, RZ, 0x1, R0 ;  /* 0x00000001ff007819 */ /* 0x000fe20000011600 */
[----:B------:R-:W-:Y:S01]  /*11f0*/  IMAD.SHL.U32 R41, R45, 0x40, RZ ;  /* 0x000000402d297824 */ /* 0x000fe200078e00ff */
[----:B------:R-:W-:Y:S01]  /*1200*/  LOP3.LUT R46, R46, 0x7, RZ, 0xc0, !PT ;  /* 0x000000072e2e7812 */ /* 0x000fe200078ec0ff */
[----:B------:R-:W-:Y:S01]  /*1210*/  USHF.R.S32.HI UR5, URZ, 0x1f, UR4 ;  /* 0x0000001f3f057899 */ /* 0x000fe20008011404 */
[----:B------:R-:W-:Y:S01]  /*1220*/  LOP3.LUT R62, R18, 0x1, RZ, 0xfc, !PT ;  /* 0x00000001123e7812 */ /* 0x000fe200078efcff */
[----:B------:R-:W-:Y:S01]  /*1230*/  UMOV UR38, URZ ;  /* 0x0000003f00267c82 */ /* 0x000fe20008000000 */
[----:B------:R-:W-:Y:S01]  /*1240*/  LOP3.LUT R41, R41, 0x40, R46, 0xe2, !PT ;  /* 0x0000004029297812 */ /* 0x000fe200078ee22e */
[----:B------:R-:W-:Y:S01]  /*1250*/  ULEA.HI UR5, UR5, UR4, URZ, 0x7 ;  /* 0x0000000405057291 */ /* 0x000fe2000f8f383f */
[----:B------:R-:W-:-:S02]  /*1260*/  UMOV UR39, URZ ;  /* 0x0000003f00277c82 */ /* 0x000fc40008000000 */
[----:B------:R-:W-:Y:S01]  /*1270*/  LOP3.LUT R40, R41, 0x30, R0, 0xf8, !PT ;  /* 0x0000003029287812 */ /* 0x000fe200078ef800 */
[----:B------:R-:W-:Y:S01]  /*1280*/  IMAD.MOV.U32 R41, RZ, RZ, RZ ;  /* 0x000000ffff297224 */ /* 0x000fe200078e00ff */
[----:B------:R-:W-:-:S12]  /*1290*/  USHF.R.S32.HI UR40, URZ, 0x7, UR5 ;  /* 0x000000073f287899 */ /* 0x000fd80008011405 */
.L_x_64:
[----:B------:R-:W-:Y:S01]  /*12a0*/  LOP3.LUT R0, R19, 0x80, RZ, 0xc0, !PT ;  /* 0x0000008013007812 */ /* 0x000fe200078ec0ff */
[----:B--2---:R-:W2:Y:S01]  /*12b0*/  S2UR UR7, SR_CgaCtaId ;  /* 0x00000000000779c3 */ /* 0x004ea20000008800 */
[----:B------:R-:W-:Y:S02]  /*12c0*/  UMOV UR6, 0x400 ;  /* 0x0000040000067882 */ /* 0x000fe40000000000 */
[----:B------:R-:W-:-:S06]  /*12d0*/  SHF.R.U32.HI R0, RZ, 0x7, R0 ;  /* 0x00000007ff007819 */ /* 0x000fcc0000011600 */
[----:B---3--:R-:W3:Y:S01]  /*12e0*/  SHFL.IDX PT, R0, R0, RZ, 0x1f ;  /* 0x00001fff00007589 */ /* 0x008ee200000e0000 */
[----:B--2---:R-:W-:Y:S01]  /*12f0*/  ULEA UR6, UR7, UR6, 0x18 ;  /* 0x0000000607067291 */ /* 0x004fe2000f8ec03f */
[----:B---3--:R-:W-:-:S13]  /*1300*/  R2UR UR4, R0 ;  /* 0x00000000000472ca */ /* 0x008fda00000e0000 */
[----:B------:R-:W-:-:S04]  /*1310*/  ULEA.HI UR5, UR4, UR4, URZ, 0x1 ;  /* 0x0000000404057291 */ /* 0x000fc8000f8f083f */
[----:B------:R-:W-:-:S04]  /*1320*/  ULOP3.LUT UR5, UR5, 0x7fffe, URZ, 0xc0, !UPT ;  /* 0x0007fffe05057892 */ /* 0x000fc8000f8ec03f */
[----:B------:R-:W-:-:S03]  /*1330*/  UIADD3 UR5, UR4, -UR5, URZ ;  /* 0x8000000504057290 */ /* 0x000fc6000fffe03f */
[----:B------:R-:W-:Y:S01]  /*1340*/  ULDC UR4, c[0x0][0x28c] ;  /* 0x0000a30000047ab9 */ /* 0x000fe20000000800 */
[----:B------:R-:W-:Y:S01]  /*1350*/  ULEA UR5, UR5, UR6, 0xd ;  /* 0x0000000605057291 */ /* 0x000fe2000f8e683f */
[----:B------:R-:W-:-:S03]  /*1360*/  ISETP.LT.AND P0, PT, RZ, UR4, PT ;  /* 0x00000004ff007c0c */ /* 0x000fc6000bf01270 */
[----:B------:R-:W-:-:S04]  /*1370*/  UIADD3 UR5, UR5, 0x100, URZ ;  /* 0x0000010005057890 */ /* 0x000fc8000fffe03f */
[----:B------:R-:W-:-:S04]  /*1380*/  USHF.R.U32.HI UR5, URZ, 0x4, UR5 ;  /* 0x000000043f057899 */ /* 0x000fc80008011605 */
[----:B------:R-:W-:-:S04]  /*1390*/  ULOP3.LUT UR5, UR5, 0x3fff, URZ, 0xc0, !UPT ;  /* 0x00003fff05057892 */ /* 0x000fc8000f8ec03f */
[----:B------:R-:W-:Y:S01]  /*13a0*/  ULOP3.LUT UR41, UR5, 0x10000, URZ, 0xfc, !UPT ;  /* 0x0001000005297892 */ /* 0x000fe2000f8efc3f */
[----:B----4-:R-:W-:Y:S11]  /*13b0*/  @P0 BRA `(.L_x_17) ;  /* 0x0000000000400947 */ /* 0x010ff60003800000 */
[----:B------:R-:W-:Y:S01]  /*13c0*/  MOV R0, 0x0 ;  /* 0x0000000000007802 */ /* 0x000fe20000000f00 */
[----:B------:R-:W-:Y:S01]  /*13d0*/  ULDC.64 UR4, c[0x4][0x68] ;  /* 0x01001a0000047ab9 */ /* 0x000fe20000000a00 */
[----:B------:R-:W-:Y:S01]  /*13e0*/  ULDC.64 UR6, c[0x4][0x8] ;  /* 0x0100020000067ab9 */ /* 0x000fe20000000a00 */
[----:B01----:R-:W-:Y:S01]  /*13f0*/  IMAD.U32 R4, RZ, RZ, UR4 ;  /* 0x00000004ff047e24 */ /* 0x003fe2000f8e00ff */
[----:B------:R0:W1:Y:S01]  /*1400*/  LDC.64 R14, c[0x4][R0] ;  /* 0x01000000000e7b82 */ /* 0x0000620000000a00 */
[----:B------:R-:W-:Y:S01]  /*1410*/  IMAD.U32 R5, RZ, RZ, UR5 ;  /* 0x00000005ff057e24 */ /* 0x000fe2000f8e00ff */
[----:B------:R-:W-:Y:S01]  /*1420*/  ULDC.64 UR4, c[0x4][0x70] ;  /* 0x01001c0000047ab9 */ /* 0x000fe20000000a00 */
[----:B------:R-:W-:Y:S02]  /*1430*/  IMAD.U32 R10, RZ, RZ, UR6 ;  /* 0x00000006ff0a7e24 */ /* 0x000fe4000f8e00ff */
[----:B------:R-:W-:Y:S02]  /*1440*/  IMAD.U32 R6, RZ, RZ, UR4 ;  /* 0x00000004ff067e24 */ /* 0x000fe4000f8e00ff */
[----:B------:R-:W-:-:S02]  /*1450*/  IMAD.U32 R7, RZ, RZ, UR5 ;  /* 0x00000005ff077e24 */ /* 0x000fc4000f8e00ff */
[----:B------:R-:W-:Y:S02]  /*1460*/  IMAD.U32 R11, RZ, RZ, UR7 ;  /* 0x00000007ff0b7e24 */ /* 0x000fe4000f8e00ff */
[----:B------:R-:W-:Y:S02]  /*1470*/  IMAD.MOV.U32 R8, RZ, RZ, 0x1e1 ;  /* 0x000001e1ff087424 */ /* 0x000fe400078e00ff */
[----:B------:R-:W-:Y:S02]  /*1480*/  IMAD.MOV.U32 R12, RZ, RZ, 0x1 ;  /* 0x00000001ff0c7424 */ /* 0x000fe400078e00ff */
[----:B0-----:R-:W-:-:S07]  /*1490*/  IMAD.MOV.U32 R13, RZ, RZ, RZ ;  /* 0x000000ffff0d7224 */ /* 0x001fce00078e00ff */
[----:B------:R-:W-:-:S07]  /*14a0*/  LEPC R20, `(.L_x_17) ;  /* 0x000000001014794e */ /* 0x000fce0000000000 */
[----:B-1---5:R-:W-:Y:S05]  /*14b0*/  CALL.ABS.NOINC R14 ;  /* 0x000000000e007343 */ /* 0x022fea0003c00000 */
.L_x_17:
[----:B------:R-:W-:-:S13]  /*14c0*/  ISETP.NE.AND P0, PT, R62, 0x3, PT ;  /* 0x000000033e00780c */ /* 0x000fda0003f05270 */
[----:B------:R-:W-:Y:S05]  /*14d0*/  @!P0 BRA `(.L_x_18) ;  /* 0x0000000000048947 */ /* 0x000fea0003800000 */
[----:B------:R-:W-:Y:S01]  /*14e0*/  BPT.TRAP 0x1 ;  /* 0x000000040000795c */ /* 0x000fe20000300000 */
.L_x_18:
[----:B------:R-:W2:Y:S01]  /*14f0*/  S2UR UR5, SR_CgaCtaId ;  /* 0x00000000000579c3 */ /* 0x000ea20000008800 */
[----:B------:R-:W-:Y:S01]  /*1500*/  UMOV UR4, 0x400 ;  /* 0x0000040000047882 */ /* 0x000fe20000000000 */
[----:B------:R-:W-:Y:S02]  /*1510*/  IMAD.U32 R0, RZ, RZ, UR38 ;  /* 0x00000026ff007e24 */ /* 0x000fe4000f8e00ff */
[----:B------:R-:W-:-:S03]  /*1520*/  IMAD.U32 R3, RZ, RZ, UR39 ;  /* 0x00000027ff037e24 */ /* 0x000fc6000f8e00ff */
[----:B------:R-:W-:Y:S01]  /*1530*/  SHF.L.U32 R0, R0, 0x1f, RZ ;  /* 0x0000001f00007819 */ /* 0x000fe200000006ff */
[----:B--2---:R-:W-:-:S06]  /*1540*/  ULEA UR4, UR5, UR4, 0x18 ;  /* 0x0000000405047291 */ /* 0x004fcc000f8ec03f */
[----:B------:R-:W-:-:S04]  /*1550*/  IMAD.U32 R6, RZ, RZ, UR4 ;  /* 0x00000004ff067e24 */ /* 0x000fc8000f8e00ff */
[----:B------:R-:W-:-:S04]  /*1560*/  IMAD R3, R3, 0x8, R6 ;  /* 0x0000000803037824 */ /* 0x000fc800078e0206 */
[----:B------:R2:W3:Y:S01]  /*1570*/  SYNCS.PHASECHK.TRANS64.TRYWAIT P1, [R3+URZ], R0 ;  /* 0x00000000030075a7 */ /* 0x0004e2000802017f */
[----:B------:R-:W-:Y:S05]  /*1580*/  @!P0 BRA `(.L_x_19) ;  /* 0x0000000000048947 */ /* 0x000fea0003800000 */
[----:B------:R-:W-:Y:S01]  /*1590*/  BPT.TRAP 0x1 ;  /* 0x000000040000795c */ /* 0x000fe20000300000 */
.L_x_19:
[----:B---3--:R-:W-:Y:S05]  /*15a0*/  @P1 BRA `(.L_x_20) ;  /* 0x0000000000081947 */ /* 0x008fea0003800000 */
[----:B------:R-:W3:Y:S02]  /*15b0*/  SYNCS.PHASECHK.TRANS64.TRYWAIT P1, [R3+URZ], R0 ;  /* 0x00000000030075a7 */ /* 0x000ee4000802017f */
[----:B---3--:R-:W-:Y:S05]  /*15c0*/  @!P1 BRA `(.L_x_21) ;  /* 0x0000004400cc9947 */ /* 0x008fea0003800000 */
.L_x_20:
[----:B------:R-:W-:-:S04]  /*15d0*/  UISETP.LT.AND UP0, UPT, UR40, 0x1, UPT ;  /* 0x000000012800788c */ /* 0x000fc8000bf01270 */
[----:B------:R-:W-:-:S06]  /*15e0*/  USEL UR4, UR40, 0x1, UP0 ;  /* 0x0000000128047887 */ /* 0x000fcc0008000000 */
[----:B--23--:R-:W-:Y:S01]  /*15f0*/  IMAD.U32 R0, RZ, RZ, UR4 ;  /* 0x00000004ff007e24 */ /* 0x00cfe2000f8e00ff */
[----:B------:R-:W-:Y:S05]  /*1600*/  WARPSYNC.ALL ;  /* 0x0000000000007948 */ /* 0x000fea0003800000 */
[----:B------:R-:W-:-:S04]  /*1610*/  IADD3 R0, -R0, UR40, RZ ;  /* 0x0000002800007c10 */ /* 0x000fc8000fffe1ff */
[----:B------:R-:W-:Y:S02]  /*1620*/  ISETP.GE.AND P1, PT, R0, 0x1, PT ;  /* 0x000000010000780c */ /* 0x000fe40003f26270 */
[----:B------:R-:W-:Y:S01]  /*1630*/  R2UR UR4, R6 ;  /* 0x00000000060472ca */ /* 0x000fe200000e0000 */
[----:B------:R-:W-:Y:S01]  /*1640*/  UIMAD UR8, UR39, 0xc00, UR41 ;  /* 0x00000c00270878a4 */ /* 0x000fe2000f8e0229 */
[----:B------:R-:W-:Y:S01]  /*1650*/  WARPGROUP.ARRIVE ;  /* 0x00000000000079c5 */ /* 0x000fe20000000000 */
[----:B------:R-:W-:Y:S01]  /*1660*/  UMOV UR9, 0x40000040 ;  /* 0x4000004000097882 */ /* 0x000fe20000000000 */
[----:B------:R-:W-:Y:S01]  /*1670*/  UMOV UR11, 0x40000040 ;  /* 0x40000040000b7882 */ /* 0x000fe20000000000 */
[----:B------:R-:W-:Y:S01]  /*1680*/  UIADD3 UR12, UR8, 0x400, URZ ;  /* 0x00000400080c7890 */ /* 0x000fe2000fffe03f */
[----:B------:R-:W-:Y:S01]  /*1690*/  UMOV UR15, UR11 ;  /* 0x0000000b000f7c82 */ /* 0x000fe20008000000 */
[----:B------:R-:W-:Y:S01]  /*16a0*/  UMOV UR13, 0x40000040 ;  /* 0x40000040000d7882 */ /* 0x000fe20000000000 */
[----:B------:R-:W-:-:S05]  /*16b0*/  UIADD3 UR5, UR8, 0x402, URZ ;  /* 0x0000040208057890 */ /* 0x000fca000fffe03f */
[----:B------:R-:W-:-:S04]  /*16c0*/  UIADD3 UR4, UR4, 0x30100, URZ ;  /* 0x0003010004047890 */ /* 0x000fc8000fffe03f */
[----:B------:R-:W-:-:S04]  /*16d0*/  USHF.R.U32.HI UR4, URZ, 0x4, UR4 ;  /* 0x000000043f047899 */ /* 0x000fc80008011604 */
[----:B------:R-:W-:-:S04]  /*16e0*/  ULOP3.LUT UR4, UR4, 0x3fff, URZ, 0xc0, !UPT ;  /* 0x00003fff04047892 */ /* 0x000fc8000f8ec03f */
[----:B------:R-:W-:-:S04]  /*16f0*/  ULOP3.LUT UR4, UR4, 0x10000, URZ, 0xfc, !UPT ;  /* 0x0001000004047892 */ /* 0x000fc8000f8efc3f */
[----:B------:R-:W-:-:S07]  /*1700*/  ULEA UR6, UR39, UR4, 0x8 ;  /* 0x0000000427067291 */ /* 0x000fce000f8e403f */
[----:B------:R-:W-:Y:S02]  /*1710*/  UMOV UR10, UR6 ;  /* 0x00000006000a7c82 */ /* 0x000fe40008000000 */
[----:B------:R-:W-:Y:S01]  /*1720*/  HGMMA.64x16x16.F32.BF16 R32, gdesc[UR8], RZ, !UPT, gsb0 ;  /* 0x00200000082079f0 */ /* 0x000fe2000c0018ff */
[----:B------:R-:W-:Y:S01]  /*1730*/  UMOV UR14, UR10 ;  /* 0x0000000a000e7c82 */ /* 0x000fe20008000000 */
[----:B------:R-:W-:Y:S01]  /*1740*/  UIADD3 UR10, UR6, 0x86, URZ ;  /* 0x00000086060a7890 */ /* 0x000fe2000fffe03f */
[----:B------:R-:W-:Y:S01]  /*1750*/  UMOV UR9, 0x40000040 ;  /* 0x4000004000097882 */ /* 0x000fe20000000000 */
[----:B------:R-:W-:Y:S01]  /*1760*/  UMOV UR11, 0x40000040 ;  /* 0x40000040000b7882 */ /* 0x000fe20000000000 */
[----:B------:R-:W-:Y:S02]  /*1770*/  WARPGROUP.DEPBAR.LE gsb0, 0x0 ;  /* 0x00008000000079c5 */ /* 0x000fe40000010000 */
[----:B------:R-:W-:-:S06]  /*1780*/  WARPGROUP.ARRIVE ;  /* 0x00000000000079c5 */ /* 0x000fcc0000000000 */
[----:B------:R-:W-:Y:S01]  /*1790*/  HGMMA.64x16x16.F32.BF16 R24, gdesc[UR12], RZ, !UPT, gsb0 ;  /* 0x002000000c1879f0 */ /* 0x000fe2000c0018ff */
[----:B------:R-:W-:Y:S02]  /*17a0*/  UIADD3 UR12, UR8, 0x2, URZ ;  /* 0x00000002080c7890 */ /* 0x000fe4000fffe03f */
[----:B------:R-:W-:Y:S01]  /*17b0*/  UIADD3 UR14, UR6, 0x2, URZ ;  /* 0x00000002060e7890 */ /* 0x000fe2000fffe03f */
[----:B------:R-:W-:Y:S01]  /*17c0*/  UMOV UR13, 0x40000040 ;  /* 0x40000040000d7882 */ /* 0x000fe20000000000 */
[----:B------:R-:W-:Y:S01]  /*17d0*/  UMOV UR15, 0x40000040 ;  /* 0x40000040000f7882 */ /* 0x000fe20000000000 */
[----:B------:R-:W-:Y:S02]  /*17e0*/  WARPGROUP.DEPBAR.LE gsb0, 0x0 ;  /* 0x00008000000079c5 */ /* 0x000fe40000010000 */
[----:B------:R-:W-:-:S06]  /*17f0*/  WARPGROUP.ARRIVE ;  /* 0x00000000000079c5 */ /* 0x000fcc0000000000 */
[----:B------:R-:W-:Y:S01]  /*1800*/  HGMMA.64x16x16.F32.BF16 R32, gdesc[UR12], R32, gsb0 ;  /* 0x002000000c2079f0 */ /* 0x000fe20008001820 */
[----:B------:R-:W-:Y:S01]  /*1810*/  UMOV UR12, UR5 ;  /* 0x00000005000c7c82 */ /* 0x000fe20008000000 */
[----:B------:R-:W-:Y:S01]  /*1820*/  UMOV UR13, 0x40000040 ;  /* 0x40000040000d7882 */ /* 0x000fe20000000000 */
[----:B------:R-:W-:Y:S01]  /*1830*/  UIADD3 UR5, UR8, 0x404, URZ ;  /* 0x0000040408057890 */ /* 0x000fe2000fffe03f */
[----:B------:R-:W-:Y:S02]  /*1840*/  WARPGROUP.DEPBAR.LE gsb0, 0x0 ;  /* 0x00008000000079c5 */ /* 0x000fe40000010000 */
[----:B------:R-:W-:-:S06]  /*1850*/  WARPGROUP.ARRIVE ;  /* 0x00000000000079c5 */ /* 0x000fcc0000000000 */
[----:B------:R-:W-:Y:S01]  /*1860*/  HGMMA.64x16x16.F32.BF16 R24, gdesc[UR12], R24, gsb0 ;  /* 0x002000000c1879f0 */ /* 0x000fe20008001818 */
        /* <DEDUP_REMOVED lines=56> */
[----:B------:R-:W-:Y:S01]  /*1bf0*/  UIADD3 UR6, UR8, 0xa06, URZ ;  /* 0x00000a0608067890 */ /* 0x000fe2000fffe03f */
[----:B------:R-:W-:Y:S02]  /*1c00*/  WARPGROUP.DEPBAR.LE gsb0, 0x0 ;  /* 0x00008000000079c5 */ /* 0x000fe40000010000 */
[----:B------:R-:W-:-:S06]  /*1c10*/  WARPGROUP.ARRIVE ;  /* 0x00000000000079c5 */ /* 0x000fcc0000000000 */
[----:B------:R-:W-:Y:S01]  /*1c20*/  HGMMA.64x16x16.F32.BF16 R32, gdesc[UR12], R32, gsb0 ;  /* 0x002000000c2079f0 */ /* 0x000fe20008001820 */
[----:B------:R-:W-:Y:S01]  /*1c30*/  UMOV UR12, UR5 ;  /* 0x00000005000c7c82 */ /* 0x000fe20008000000 */
[----:B------:R-:W-:Y:S01]  /*1c40*/  UMOV UR13, 0x40000040 ;  /* 0x40000040000d7882 */ /* 0x000fe20000000000 */
[----:B------:R-:W-:-:S07]  /*1c50*/  UIADD3 UR5, UR8, 0x606, URZ ;  /* 0x0000060608057890 */ /* 0x000fce000fffe03f */
[----:B------:R-:W-:Y:S01]  /*1c60*/  UMOV UR8, UR5 ;  /* 0x0000000500087c82 */ /* 0x000fe20008000000 */
[----:B------:R-:W-:Y:S02]  /*1c70*/  WARPGROUP.DEPBAR.LE gsb0, 0x0 ;  /* 0x00008000000079c5 */ /* 0x000fe40000010000 */
[----:B------:R-:W-:-:S06]  /*1c80*/  WARPGROUP.ARRIVE ;  /* 0x00000000000079c5 */ /* 0x000fcc0000000000 */
[----:B------:R-:W-:Y:S03]  /*1c90*/  HGMMA.64x16x16.F32.BF16 R24, gdesc[UR12], R24, gsb0 ;  /* 0x002000000c1879f0 */ /* 0x000fe60008001818 */
[----:B------:R-:W-:Y:S02]  /*1ca0*/  WARPGROUP.DEPBAR.LE gsb0, 0x0 ;  /* 0x00008000000079c5 */ /* 0x000fe40000010000 */
[----:B------:R-:W-:-:S06]  /*1cb0*/  WARPGROUP.ARRIVE ;  /* 0x00000000000079c5 */ /* 0x000fcc0000000000 */
[----:B------:R-:W-:Y:S01]  /*1cc0*/  HGMMA.64x16x16.F32.BF16 R32, gdesc[UR8], R32, gsb0 ;  /* 0x00200000082079f0 */ /* 0x000fe20008001820 */
[----:B------:R-:W-:Y:S01]  /*1cd0*/  UMOV UR8, UR6 ;  /* 0x0000000600087c82 */ /* 0x000fe20008000000 */
[----:B------:R-:W-:Y:S01]  /*1ce0*/  UMOV UR9, 0x40000040 ;  /* 0x4000004000097882 */ /* 0x000fe20000000000 */
[----:B------:R-:W-:Y:S02]  /*1cf0*/  WARPGROUP.DEPBAR.LE gsb0, 0x0 ;  /* 0x00008000000079c5 */ /* 0x000fe40000010000 */
[----:B------:R-:W-:-:S06]  /*1d00*/  WARPGROUP.ARRIVE ;  /* 0x00000000000079c5 */ /* 0x000fcc0000000000 */
[----:B------:R-:W-:Y:S03]  /*1d10*/  HGMMA.64x16x16.F32.BF16 R24, gdesc[UR8], R24, gsb0 ;  /* 0x00200000081879f0 */ /* 0x000fe60008001818 */
[----:B------:R-:W-:Y:S02]  /*1d20*/  WARPGROUP.DEPBAR.LE gsb0, 0x0 ;  /* 0x00008000000079c5 */ /* 0x000fe40000010000 */
[----:B------:R-:W-:Y:S05]  /*1d30*/  @!P1 BRA `(.L_x_22) ;  /* 0x0000000800549947 */ /* 0x000fea0003800000 */
[----:B------:R-:W-:Y:S02]  /*1d40*/  UIADD3 UR5, UR39, 0x1, URZ ;  /* 0x0000000127057890 */ /* 0x000fe4000fffe03f */
[----:B------:R-:W-:Y:S02]  /*1d50*/  IMAD.U32 R3, RZ, RZ, UR39 ;  /* 0x00000027ff037e24 */ /* 0x000fe4000f8e00ff */
[----:B------:R-:W-:-:S04]  /*1d60*/  UISETP.NE.AND UP0, UPT, UR5, 0x4, UPT ;  /* 0x000000040500788c */ /* 0x000fc8000bf05270 */
[----:B------:R-:W-:Y:S02]  /*1d70*/  USEL UR6, URZ, 0x1, UP0 ;  /* 0x000000013f067887 */ /* 0x000fe40008000000 */
[----:B------:R-:W-:Y:S02]  /*1d80*/  USEL UR5, UR5, URZ, UP0 ;  /* 0x0000003f05057287 */ /* 0x000fe40008000000 */
[----:B------:R-:W-:-:S06]  /*1d90*/  ULOP3.LUT UR6, UR38, UR6, URZ, 0x3c, !UPT ;  /* 0x0000000626067292 */ /* 0x000fcc000f8e3c3f */
[----:B------:R-:W-:-:S07]  /*1da0*/  IMAD.U32 R7, RZ, RZ, UR6 ;  /* 0x00000006ff077e24 */ /* 0x000fce000f8e00ff */
.L_x_29:
[----:B------:R-:W-:Y:S05]  /*1db0*/  @!P0 BRA `(.L_x_23) ;  /* 0x0000000000048947 */ /* 0x000fea0003800000 */
[----:B------:R-:W-:Y:S01]  /*1dc0*/  BPT.TRAP 0x1 ;  /* 0x000000040000795c */ /* 0x000fe20000300000 */
.L_x_23:
[----:B------:R-:W2:Y:S01]  /*1dd0*/  S2UR UR7, SR_CgaCtaId ;  /* 0x00000000000779c3 */ /* 0x000ea20000008800 */
[----:B------:R-:W-:Y:S01]  /*1de0*/  UMOV UR6, 0x400 ;  /* 0x0000040000067882 */ /* 0x000fe20000000000 */
[----:B01----:R-:W-:Y:S01]  /*1df0*/  IMAD.U32 R5, RZ, RZ, UR5 ;  /* 0x00000005ff057e24 */ /* 0x003fe2000f8e00ff */
[----:B------:R-:W-:Y:S01]  /*1e00*/  SHF.L.U32 R4, R7, 0x1f, RZ ;  /* 0x0000001f07047819 */ /* 0x000fe200000006ff */
[----:B--2---:R-:W-:-:S06]  /*1e10*/  ULEA UR6, UR7, UR6, 0x18 ;  /* 0x0000000607067291 */ /* 0x004fcc000f8ec03f */
[----:B------:R-:W-:-:S04]  /*1e20*/  IMAD.U32 R6, RZ, RZ, UR6 ;  /* 0x00000006ff067e24 */ /* 0x000fc8000f8e00ff */
[----:B------:R-:W-:-:S04]  /*1e30*/  IMAD R5, R5, 0x8, R6 ;  /* 0x0000000805057824 */ /* 0x000fc800078e0206 */
[----:B------:R0:W1:Y:S01]  /*1e40*/  SYNCS.PHASECHK.TRANS64.TRYWAIT P1, [R5+URZ], R4 ;  /* 0x00000004050075a7 */ /* 0x000062000802017f */
[----:B------:R-:W-:Y:S05]  /*1e50*/  @!P0 BRA `(.L_x_24) ;  /* 0x0000000000048947 */ /* 0x000fea0003800000 */
[----:B------:R-:W-:Y:S01]  /*1e60*/  BPT.TRAP 0x1 ;  /* 0x000000040000795c */ /* 0x000fe20000300000 */
.L_x_24:
[----:B-1----:R-:W-:Y:S05]  /*1e70*/  @P1 BRA `(.L_x_25) ;  /* 0x0000000000081947 */ /* 0x002fea0003800000 */
[----:B------:R-:W1:Y:S02]  /*1e80*/  SYNCS.PHASECHK.TRANS64.TRYWAIT P1, [R5+URZ], R4 ;  /* 0x00000004050075a7 */ /* 0x000e64000802017f */
[----:B-1----:R-:W-:Y:S05]  /*1e90*/  @!P1 BRA `(.L_x_26) ;  /* 0x0000003c00ac9947 */ /* 0x002fea0003800000 */
.L_x_25:
[----:B------:R-:W-:Y:S01]  /*1ea0*/  ULEA UR8, UR5, UR4, 0x8 ;  /* 0x0000000405087291 */ /* 0x000fe2000f8e403f */
[----:B------:R-:W-:Y:S01]  /*1eb0*/  WARPGROUP.ARRIVE ;  /* 0x00000000000079c5 */ /* 0x000fe20000000000 */
[----:B------:R-:W-:Y:S01]  /*1ec0*/  UIMAD UR6, UR5, 0xc00, UR41 ;  /* 0x00000c00050678a4 */ /* 0x000fe2000f8e0229 */
[----:B------:R-:W-:Y:S01]  /*1ed0*/  UMOV UR15, 0x40000040 ;  /* 0x40000040000f7882 */ /* 0x000fe20000000000 */
[----:B------:R-:W-:Y:S02]  /*1ee0*/  UMOV UR13, 0x40000040 ;  /* 0x40000040000d7882 */ /* 0x000fe40000000000 */
[----:B------:R-:W-:Y:S01]  /*1ef0*/  UIADD3 UR7, UR6, 0x400, URZ ;  /* 0x0000040006077890 */ /* 0x000fe2000fffe03f */
[----:B------:R-:W-:Y:S02]  /*1f00*/  UMOV UR14, UR8 ;  /* 0x00000008000e7c82 */ /* 0x000fe40008000000 */
[----:B------:R-:W-:Y:S01]  /*1f10*/  UMOV UR12, UR6 ;  /* 0x00000006000c7c82 */ /* 0x000fe20008000000 */
[----:B------:R-:W-:Y:S01]  /*1f20*/  UIADD3 UR10, UR8, 0x86, URZ ;  /* 0x00000086080a7890 */ /* 0x000fe2000fffe03f */
[----:B------:R-:W-:Y:S01]  /*1f30*/  HGMMA.64x16x16.F32.BF16 R32, gdesc[UR12], R32, gsb0 ;  /* 0x002000000c2079f0 */ /* 0x000fe20008001820 */
[----:B------:R-:W-:Y:S01]  /*1f40*/  UMOV UR13, 0x40000040 ;  /* 0x40000040000d7882 */ /* 0x000fe20000000000 */
[----:B------:R-:W-:Y:S01]  /*1f50*/  UMOV UR12, UR7 ;  /* 0x00000007000c7c82 */ /* 0x000fe20008000000 */
[----:B------:R-:W-:Y:S01]  /*1f60*/  UIADD3 UR7, UR6, 0x402, URZ ;  /* 0x0000040206077890 */ /* 0x000fe2000fffe03f */
[----:B------:R-:W-:Y:S01]  /*1f70*/  UMOV UR11, 0x40000040 ;  /* 0x40000040000b7882 */ /* 0x000fe20000000000 */
[----:B------:R-:W-:Y:S01]  /*1f80*/  UMOV UR9, 0x40000040 ;  /* 0x4000004000097882 */ /* 0x000fe20000000000 */
[----:B------:R-:W-:-:S02]  /*1f90*/  WARPGROUP.DEPBAR.LE gsb0, 0x0 ;  /* 0x00008000000079c5 */ /* 0x000fc40000010000 */
        /* <DEDUP_REMOVED lines=71> */
[----:B------:R-:W-:Y:S02]  /*2410*/  UIADD3 UR8, UR6, 0x606, URZ ;  /* 0x0000060606087890 */ /* 0x000fe4000fffe03f */
[----:B------:R-:W-:Y:S01]  /*2420*/  UIADD3 UR6, UR6, 0xa06, URZ ;  /* 0x00000a0606067890 */ /* 0x000fe2000fffe03f */
        /* <DEDUP_REMOVED lines=18> */
[----:B------:R-:W-:Y:S01]  /*2550*/  BPT.TRAP 0x1 ;  /* 0x000000040000795c */ /* 0x000fe20000300000 */
.L_x_27:
[----:B------:R-:W-:-:S13]  /*2560*/  ISETP.NE.AND P1, PT, R23, RZ, PT ;  /* 0x000000ff1700720c */ /* 0x000fda0003f25270 */
[----:B01----:R-:W-:-:S04]  /*2570*/  @P1 IMAD R4, R3, 0x8, R6 ;  /* 0x0000000803041824 */ /* 0x003fc800078e0206 */
[----:B------:R-:W-:-:S05]  /*2580*/  @P1 VIADD R5, R4, 0x20 ;  /* 0x0000002004051836 */ /* 0x000fca0000000000 */
[----:B------:R-:W-:-:S04]  /*2590*/  @P1 PRMT R5, R22, 0x654, R5 ;  /* 0x0000065416051816 */ /* 0x000fc80000000005 */
[----:B------:R0:W-:Y:S01]  /*25a0*/  @P1 SYNCS.ARRIVE.TRANS64.RED.A1T0 RZ, [R5+URZ], RZ ;  /* 0x000000ff05ff19a7 */ /* 0x0001e2000810043f */
[----:B------:R-:W-:-:S13]  /*25b0*/  ISETP.GT.U32.AND P1, PT, R18, 0x1, PT ;  /* 0x000000011200780c */ /* 0x000fda0003f24070 */
[----:B0-----:R-:W-:Y:S05]  /*25c0*/  @P1 BRA `(.L_x_28) ;  /* 0x0000000000041947 */ /* 0x001fea0003800000 */
[----:B------:R-:W-:Y:S01]  /*25d0*/  BPT.TRAP 0x1 ;  /* 0x000000040000795c */ /* 0x000fe20000300000 */
.L_x_28:
[----:B------:R-:W-:Y:S01]  /*25e0*/  UIADD3 UR5, UR5, 0x1, URZ ;  /* 0x0000000105057890 */ /* 0x000fe2000fffe03f */
[C---:B------:R-:W-:Y:S01]  /*25f0*/  ISETP.GT.AND P2, PT, R0.reuse, 0x1, PT ;  /* 0x000000010000780c */ /* 0x040fe20003f44270 */
[----:B------:R-:W-:Y:S02]  /*2600*/  VIADD R3, R3, 0x1 ;  /* 0x0000000103037836 */ /* 0x000fe40000000000 */
[----:B------:R-:W-:Y:S01]  /*2610*/  UISETP.NE.AND UP0, UPT, UR5, 0x4, UPT ;  /* 0x000000040500788c */ /* 0x000fe2000bf05270 */
[----:B------:R-:W-:Y:S02]  /*2620*/  VIADD R0, R0, 0xffffffff ;  /* 0xffffffff00007836 */ /* 0x000fe40000000000 */
[C---:B------:R-:W-:Y:S01]  /*2630*/  ISETP.NE.AND P1, PT, R3.reuse, 0x4, PT ;  /* 0x000000040300780c */ /* 0x040fe20003f25270 */
[----:B------:R-:W-:Y:S02]  /*2640*/  USEL UR6, URZ, 0x1, UP0 ;  /* 0x000000013f067887 */ /* 0x000fe40008000000 */
[----:B------:R-:W-:Y:S01]  /*2650*/  USEL UR5, UR5, URZ, UP0 ;  /* 0x0000003f05057287 */ /* 0x000fe20008000000 */
[----:B------:R-:W-:-:S03]  /*2660*/  SEL R3, R3, RZ, P1 ;  /* 0x000000ff03037207 */ /* 0x000fc60000800000 */
[----:B------:R-:W-:Y:S01]  /*2670*/  LOP3.LUT R7, R7, UR6, RZ, 0x3c, !PT ;  /* 0x0000000607077c12 */ /* 0x000fe2000f8e3cff */
[----:B------:R-:W-:Y:S07]  /*2680*/  @P2 BRA `(.L_x_29) ;  /* 0xfffffff400c82947 */ /* 0x000fee000383ffff */
.L_x_22:
[----:B------:R-:W2:Y:S02]  /*2690*/  LDC R0, c[0x0][0x28c] ;  /* 0x0000a300ff007b82 */ /* 0x000ea40000000800 */
[----:B--2---:R-:W-:-:S13]  /*26a0*/  ISETP.GE.AND P1, PT, R0, 0x1, PT ;  /* 0x000000010000780c */ /* 0x004fda0003f26270 */
[----:B------:R-:W-:Y:S05]  /*26b0*/  @!P1 BRA `(.L_x_30) ;  /* 0x0000000000409947 */ /* 0x000fea0003800000 */
[----:B------:R-:W-:Y:S05]  /*26c0*/  @!P0 BRA `(.L_x_31) ;  /* 0x0000000000048947 */ /* 0x000fea0003800000 */
[----:B------:R-:W-:Y:S01]  /*26d0*/  BPT.TRAP 0x1 ;  /* 0x000000040000795c */ /* 0x000fe20000300000 */
.L_x_31:
[----:B------:R-:W-:Y:S01]  /*26e0*/  ISETP.NE.AND P0, PT, R23, RZ, PT ;  /* 0x000000ff1700720c */ /* 0x000fe20003f05270 */
[----:B------:R-:W-:-:S12]  /*26f0*/  UISETP.LT.AND UP1, UPT, UR40, 0x1, UPT ;  /* 0x000000012800788c */ /* 0x000fd8000bf21270 */
[----:B------:R-:W-:-:S05]  /*2700*/  VOTEU.ANY UP0, P0 ;  /* 0x00000000003f7886 */ /* 0x000fca0000000100 */
[----:B------:R-:W-:-:S04]  /*2710*/  @UP0 USEL UR4, UR40, 0x1, UP1 ;  /* 0x0000000128040887 */ /* 0x000fc80008800000 */
[----:B------:R-:W-:-:S06]  /*2720*/  @UP0 UIADD3 UR4, UR39, UR40, -UR4 ;  /* 0x0000002827040290 */ /* 0x000fcc000fffe804 */
[----:B------:R-:W-:-:S04]  /*2730*/  IMAD.U32 R0, RZ, RZ, UR4 ;  /* 0x00000004ff007e24 */ /* 0x000fc8000f8e00ff */
[----:B------:R-:W-:-:S05]  /*2740*/  @P0 IMAD.SHL.U32 R0, R0, 0x8, RZ ;  /* 0x0000000800000824 */ /* 0x000fca00078e00ff */
[----:B------:R-:W-:-:S04]  /*2750*/  @P0 LOP3.LUT R0, R0, 0x18, RZ, 0xc0, !PT ;  /* 0x0000001800000812 */ /* 0x000fc800078ec0ff */
[----:B------:R-:W-:-:S04]  /*2760*/  @P0 IADD3 R3, R6, 0x20, R0 ;  /* 0x0000002006030810 */ /* 0x000fc80007ffe000 */
[----:B------:R-:W-:-:S04]  /*2770*/  @P0 PRMT R3, R22, 0x654, R3 ;  /* 0x0000065416030816 */ /* 0x000fc80000000003 */
[----:B------:R2:W-:Y:S01]  /*2780*/  @P0 SYNCS.ARRIVE.TRANS64.RED.A1T0 RZ, [R3+URZ], RZ ;  /* 0x000000ff03ff09a7 */ /* 0x0005e2000810043f */
[----:B------:R-:W-:-:S13]  /*2790*/  ISETP.GT.U32.AND P0, PT, R18, 0x1, PT ;  /* 0x000000011200780c */ /* 0x000fda0003f04070 */
[----:B--2---:R-:W-:Y:S05]  /*27a0*/  @P0 BRA `(.L_x_30) ;  /* 0x0000000000040947 */ /* 0x004fea0003800000 */
[----:B------:R-:W-:Y:S01]  /*27b0*/  BPT.TRAP 0x1 ;  /* 0x000000040000795c */ /* 0x000fe20000300000 */
.L_x_30:
[----:B01----:R-:W0:Y:S01]  /*27c0*/  LDC R4, c[0x0][0x288] ;  /* 0x0000a200ff047b82 */ /* 0x003e220000000800 */
[----:B------:R-:W-:Y:S01]  /*27d0*/  LOP3.LUT R0, R19, 0x3, RZ, 0xc0, !PT ;  /* 0x0000000313007812 */ /* 0x000fe200078ec0ff */
[----:B------:R-:W-:Y:S01]  /*27e0*/  UIADD3 UR39, UR40, UR39, URZ ;  /* 0x0000002728277290 */ /* 0x000fe2000fffe03f */
[----:B------:R-:W-:Y:S01]  /*27f0*/  IMAD.SHL.U32 R3, R48, 0x10, RZ ;  /* 0x0000001030037824 */ /* 0x000fe200078e00ff */
[----:B------:R-:W-:Y:S01]  /*2800*/  ULDC UR8, c[0x0][0x284] ;  /* 0x0000a10000087ab9 */ /* 0x000fe20000000800 */
[----:B------:R-:W-:Y:S01]  /*2810*/  IMAD R9, R47, 0xc0, RZ ;  /* 0x000000c02f097824 */ /* 0x000fe200078e02ff */
[----:B------:R-:W-:Y:S01]  /*2820*/  USHF.R.U32.HI UR4, URZ, 0x2, UR39 ;  /* 0x000000023f047899 */ /* 0x000fe20008011627 */
[----:B------:R-:W-:Y:S01]  /*2830*/  SHF.R.S32.HI R21, RZ, 0x1f, R43 ;  /* 0x0000001fff157819 */ /* 0x000fe2000001142b */
[----:B------:R-:W-:Y:S02]  /*2840*/  UISETP.GT.U32.AND UP1, UPT, UR39, 0x3, UPT ;  /* 0x000000032700788c */ /* 0x000fe4000bf24070 */
[----:B------:R-:W-:Y:S01]  /*2850*/  ULOP3.LUT UR4, UR4, 0x1, URZ, 0xc0, !UPT ;  /* 0x0000000104047892 */ /* 0x000fe2000f8ec03f */
[----:B------:R-:W-:Y:S01]  /*2860*/  ULDC.64 UR6, c[0x0][0x5d0] ;  /* 0x0001740000067ab9 */ /* 0x000fe20000000a00 */
[----:B------:R-:W-:Y:S01]  /*2870*/  UISETP.LT.U32.AND UP1, UPT, UR40, 0x4, UP1 ;  /* 0x000000042800788c */ /* 0x000fe20008f21070 */
[----:B------:R-:W-:Y:S01]  /*2880*/  IMAD R6, R21, UR6, RZ ;  /* 0x0000000615067c24 */ /* 0x000fe2000f8e02ff */
[----:B------:R-:W-:-:S02]  /*2890*/  UISETP.NE.U32.AND UP0, UPT, UR4, 0x1, UPT ;  /* 0x000000010400788c */ /* 0x000fc4000bf05070 */
[----:B------:R-:W-:Y:S01]  /*28a0*/  USEL UR5, URZ, 0x1, !UP1 ;  /* 0x000000013f057887 */ /* 0x000fe2000c800000 */
[----:B------:R-:W-:Y:S01]  /*28b0*/  IMAD R11, R43, UR7, R6 ;  /* 0x000000072b0b7c24 */ /* 0x000fe2000f8e0206 */
[----:B------:R-:W-:Y:S02]  /*28c0*/  UISETP.GT.U32.AND UP0, UPT, UR40, 0x3, !UP0 ;  /* 0x000000032800788c */ /* 0x000fe4000c704070 */
[----:B------:R-:W-:Y:S02]  /*28d0*/  ULOP3.LUT UR39, UR39, 0x3, URZ, 0xc0, !UPT ;  /* 0x0000000327277892 */ /* 0x000fe4000f8ec03f */
[----:B------:R-:W-:Y:S01]  /*28e0*/  USEL UR4, URZ, 0x1, !UP0 ;  /* 0x000000013f047887 */ /* 0x000fe2000c000000 */
[----:B0-----:R-:W-:Y:S01]  /*28f0*/  IMAD R8, R0, -0x2, R4 ;  /* 0xfffffffe00087824 */ /* 0x001fe200078e0204 */
[----:B------:R-:W-:Y:S02]  /*2900*/  LOP3.LUT R0, R19, 0x60, RZ, 0xc0, !PT ;  /* 0x0000006013007812 */ /* 0x000fe400078ec0ff */
[----:B------:R-:W-:Y:S01]  /*2910*/  ISETP.GE.AND P0, PT, R3, R4, PT ;  /* 0x000000040300720c */ /* 0x000fe20003f06270 */
[----:B------:R-:W-:Y:S01]  /*2920*/  IMAD.SHL.U32 R4, R19, 0x2, RZ ;  /* 0x0000000213047824 */ /* 0x000fe200078e00ff */
[----:B------:R-:W-:Y:S01]  /*2930*/  SHF.R.U32.HI R7, RZ, 0x1, R0 ;  /* 0x00000001ff077819 */ /* 0x000fe20000011600 */
[----:B------:R-:W-:Y:S01]  /*2940*/  ULOP3.LUT UR38, UR4, UR38, UR5, 0x96, !UPT ;  /* 0x0000002604267292 */ /* 0x000fe2000f8e9605 */
[----:B------:R-:W-:-:S02]  /*2950*/  ISETP.GE.OR P0, PT, R9, UR8, P0 ;  /* 0x0000000809007c0c */ /* 0x000fc40008706670 */
[----:B------:R-:W-:Y:S01]  /*2960*/  LOP3.LUT R4, R3, 0x6, R4, 0xf8, !PT ;  /* 0x0000000603047812 */ /* 0x000fe200078ef804 */
[----:B------:R-:W-:Y:S01]  /*2970*/  IMAD.IADD R3, R8, 0x1, -R3 ;  /* 0x0000000108037824 */ /* 0x000fe200078e0a03 */
[----:B------:R-:W-:Y:S02]  /*2980*/  IADD3 R0, RZ, -R7, -R46 ;  /* 0x80000007ff007210 */ /* 0x000fe40007ffe82e */
[----:B------:R-:W-:-:S03]  /*2990*/  SHF.R.S32.HI R5, RZ, 0x1f, R4 ;  /* 0x0000001fff057819 */ /* 0x000fc60000011404 */
[----:B------:R-:W-:Y:S02]  /*29a0*/  IMAD R0, R45, -0x40, R0 ;  /* 0xffffffc02d007824 */ /* 0x000fe400078e0200 */
[----:B------:R-:W-:-:S03]  /*29b0*/  IMAD.WIDE.U32 R6, R43, UR6, R4 ;  /* 0x000000062b067c25 */ /* 0x000fc6000f8e0004 */
[----:B------:R-:W-:Y:S01]  /*29c0*/  IADD3 R64, -R9, UR8, R0 ;  /* 0x0000000809407c10 */ /* 0x000fe2000fffe100 */
[----:B------:R-:W-:Y:S02]  /*29d0*/  IMAD.IADD R7, R7, 0x1, R11 ;  /* 0x0000000107077824 */ /* 0x000fe400078e020b */
[----:B------:R-:W-:Y:S01]  /*29e0*/  IMAD.MOV.U32 R0, RZ, RZ, -0x1 ;  /* 0xffffffffff007424 */ /* 0x000fe200078e00ff */
[----:B------:R-:W-:Y:S06]  /*29f0*/  @P0 BRA `(.L_x_32) ;  /* 0x0000001400600947 */ /* 0x000fec0003800000 */
[----:B------:R-:W0:Y:S01]  /*2a00*/  LDC.64 R10, c[0x0][0x5c8] ;  /* 0x00017200ff0a7b82 */ /* 0x000e220000000a00 */
[----:B-----5:R-:W-:Y:S01]  /*2a10*/  FSETP.NEU.AND P1, PT, R44, RZ, PT ;  /* 0x000000ff2c00720b */ /* 0x020fe20003f2d000 */
[----:B------:R-:W-:Y:S01]  /*2a20*/  IMAD.WIDE R12, R47, 0xc0, R40 ;  /* 0x000000c02f0c7825 */ /* 0x000fe200078e0228 */
[----:B------:R-:W-:Y:S01]  /*2a30*/  ISETP.GT.AND P2, PT, R64, RZ, PT ;  /* 0x000000ff4000720c */ /* 0x000fe20003f44270 */
[----:B------:R-:W-:Y:S03]  /*2a40*/  BSSY B0, `(.L_x_32) ;  /* 0x0000153000007945 */ /* 0x000fe60003800000 */
[----:B------:R-:W-:Y:S01]  /*2a50*/  ISETP.GT.AND P0, PT, R3, RZ, P2 ;  /* 0x000000ff0300720c */ /* 0x000fe20001704270 */
[-C--:B0-----:R-:W-:Y:S02]  /*2a60*/  IMAD R8, R13, R10.reuse, RZ ;  /* 0x0000000a0d087224 */ /* 0x081fe400078e02ff */
[----:B------:R-:W-:-:S04]  /*2a70*/  IMAD.WIDE.U32 R54, R12, R10, R6 ;  /* 0x0000000a0c367225 */ /* 0x000fc800078e0006 */
[----:B------:R-:W-:-:S04]  /*2a80*/  IMAD R7, R12, R11, R8 ;  /* 0x0000000b0c077224 */ /* 0x000fc800078e0208 */
[----:B------:R-:W-:Y:S01]  /*2a90*/  IMAD.IADD R57, R55, 0x1, R7 ;  /* 0x0000000137397824 */ /* 0x000fe200078e0207 */
[----:B------:R-:W-:Y:S06]  /*2aa0*/  @!P1 BRA `(.L_x_33) ;  /* 0x0000000c00d49947 */ /* 0x000fec0003800000 */
[----:B------:R-:W0:Y:S01]  /*2ab0*/  LDC.64 R8, c[0x0][0x5b8] ;  /* 0x00016e00ff087b82 */ /* 0x000e220000000a00 */
[----:B------:R-:W-:-:S07]  /*2ac0*/  ULDC.64 UR4, c[0x0][0x5c0] ;  /* 0x0001700000047ab9 */ /* 0x000fce0000000a00 */
[----:B------:R-:W1:Y:S08]  /*2ad0*/  LDC.64 R14, c[0x0][0x5b0] ;  /* 0x00016c00ff0e7b82 */ /* 0x000e700000000a00 */
[----:B------:R-:W2:Y:S01]  /*2ae0*/  LDC.64 R6, c[0x0][0x5a8] ;  /* 0x00016a00ff067b82 */ /* 0x000ea20000000a00 */
[-C--:B0-----:R-:W-:Y:S02]  /*2af0*/  IMAD R20, R21, R8.reuse, RZ ;  /* 0x0000000815147224 */ /* 0x081fe400078e02ff */
[----:B------:R-:W-:-:S04]  /*2b00*/  IMAD.WIDE.U32 R48, R43, R8, R4 ;  /* 0x000000082b307225 */ /* 0x000fc800078e0004 */
[----:B------:R-:W-:Y:S02]  /*2b10*/  IMAD R67, R43, R9, R20 ;  /* 0x000000092b437224 */ /* 0x000fe400078e0214 */
[-C--:B-1----:R-:W-:Y:S02]  /*2b20*/  IMAD R9, R13, R14.reuse, RZ ;  /* 0x0000000e0d097224 */ /* 0x082fe400078e02ff */
[----:B------:R-:W-:Y:S02]  /*2b30*/  IMAD.IADD R21, R49, 0x1, R67 ;  /* 0x0000000131157824 */ /* 0x000fe400078e0243 */
[----:B------:R-:W-:Y:S02]  /*2b40*/  IMAD.MOV.U32 R20, RZ, RZ, R48 ;  /* 0x000000ffff147224 */ /* 0x000fe400078e0030 */
[C---:B------:R-:W-:Y:S02]  /*2b50*/  IMAD R69, R12.reuse, R15, R9 ;  /* 0x0000000f0c457224 */ /* 0x040fe400078e0209 */
[----:B------:R-:W-:-:S04]  /*2b60*/  IMAD.WIDE.U32 R50, R12, R14, R20 ;  /* 0x0000000e0c327225 */ /* 0x000fc800078e0014 */
[----:B------:R-:W-:Y:S01]  /*2b70*/  IMAD.IADD R9, R51, 0x1, R69 ;  /* 0x0000000133097824 */ /* 0x000fe200078e0245 */
[----:B--2---:R-:W-:-:S04]  /*2b80*/  LEA R52, P1, R50, R6, 0x1 ;  /* 0x0000000632347211 */ /* 0x004fc800078208ff */
[----:B------:R-:W-:-:S05]  /*2b90*/  LEA.HI.X R53, R50, R7, R9, 0x1, P1 ;  /* 0x0000000732357211 */ /* 0x000fca00008f0c09 */
[----:B------:R-:W2:Y:S01]  /*2ba0*/  @P0 LDG.E.LTC128B.U16 R9, desc[UR36][R52.64] ;  /* 0x0000002434090981 */ /* 0x000ea2000c1e1520 */
[----:B------:R-:W-:Y:S01]  /*2bb0*/  LEA R56, P1, R54, UR4, 0x1 ;  /* 0x0000000436387c11 */ /* 0x000fe2000f8208ff */
[----:B------:R-:W-:Y:S01]  /*2bc0*/  IMAD.WIDE.U32 R50, R12, R14, R4 ;  /* 0x0000000e0c327225 */ /* 0x000fe200078e0004 */
[----:B------:R-:W-:Y:S02]  /*2bd0*/  BSSY B1, `(.L_x_34) ;  /* 0x0000011000017945 */ /* 0x000fe40003800000 */
[----:B------:R-:W-:Y:S01]  /*2be0*/  LEA.HI.X R57, R54, UR5, R57, 0x1, P1 ;  /* 0x0000000536397c11 */ /* 0x000fe200088f0c39 */
[----:B------:R-:W-:Y:S01]  /*2bf0*/  IMAD.IADD R51, R69, 0x1, R51 ;  /* 0x0000000145337824 */ /* 0x000fe200078e0233 */
[----:B------:R-:W-:Y:S01]  /*2c00*/  ISETP.GT.AND P1, PT, R3, 0x1, P2 ;  /* 0x000000010300780c */ /* 0x000fe20001724270 */
[----:B------:R-:W-:-:S03]  /*2c10*/  IMAD.WIDE.U32 R50, R43, R8, R50 ;  /* 0x000000082b327225 */ /* 0x000fc600078e0032 */
[----:B------:R-:W-:Y:S01]  /*2c20*/  LEA R54, P3, R50, R6, 0x1 ;  /* 0x0000000632367211 */ /* 0x000fe200078608ff */
[----:B--2---:R-:W-:-:S04]  /*2c30*/  IMAD.U32 R47, R9, 0x10000, RZ ;  /* 0x00010000092f7824 */ /* 0x004fc800078e00ff */
[----:B------:R-:W-:-:S04]  /*2c40*/  FMUL R47, R47, R44 ;  /* 0x0000002c2f2f7220 */ /* 0x000fc80000400000 */
[----:B------:R-:W-:Y:S01]  /*2c50*/  FFMA R47, R32, R42, R47 ;  /* 0x0000002a202f7223 */ /* 0x000fe2000000002f */
[----:B------:R-:W-:Y:S01]  /*2c60*/  IMAD.IADD R32, R67, 0x1, R51 ;  /* 0x0000000143207824 */ /* 0x000fe200078e0233 */
[----:B------:R-:W-:-:S03]  /*2c70*/  SHF.L.U64.HI R51, R14, 0x3, R15 ;  /* 0x000000030e337819 */ /* 0x000fc6000001020f */
[----:B------:R-:W-:Y:S02]  /*2c80*/  F2FP.BF16.F32.PACK_AB R47, RZ, R47 ;  /* 0x0000002fff2f723e */ /* 0x000fe400000010ff */
[----:B------:R-:W-:Y:S01]  /*2c90*/  LEA.HI.X R55, R50, R7, R32, 0x1, P3 ;  /* 0x0000000732377211 */ /* 0x000fe200018f0c20 */
[----:B------:R-:W-:Y:S02]  /*2ca0*/  IMAD.SHL.U32 R50, R14, 0x8, RZ ;  /* 0x000000080e327824 */ /* 0x000fe400078e00ff */
[----:B------:R0:W-:Y:S01]  /*2cb0*/  @P0 STG.E.U16 desc[UR36][R56.64], R47 ;  /* 0x0000002f38000986 */ /* 0x0001e2000c101524 */
[----:B------:R-:W-:Y:S05]  /*2cc0*/  @!P1 BRA `(.L_x_35) ;  /* 0x0000000000049947 */ /* 0x000fea0003800000 */
[----:B------:R1:W5:Y:S02]  /*2cd0*/  LDG.E.LTC128B.U16 R9, desc[UR36][R54.64+0x2] ;  /* 0x0000022436097981 */ /* 0x000364000c1e1520 */
.L_x_35:
[----:B------:R-:W-:Y:S05]  /*2ce0*/  BSYNC B1 ;  /* 0x0000000000017941 */ /* 0x000fea0003800000 */
.L_x_34:
[----:B0----5:R-:W-:Y:S01]  /*2cf0*/  IMAD.U32 R47, R9, 0x10000, RZ ;  /* 0x00010000092f7824 */ /* 0x021fe200078e00ff */
[----:B------:R-:W-:Y:S01]  /*2d00*/  ISETP.GT.AND P0, PT, R64, 0x8, PT ;  /* 0x000000084000780c */ /* 0x000fe20003f04270 */
[----:B------:R-:W-:-:S04]  /*2d10*/  IMAD.WIDE.U32 R58, R12, R14, R50 ;  /* 0x0000000e0c3a7225 */ /* 0x000fc800078e0032 */
[----:B------:R-:W-:Y:S01]  /*2d20*/  FMUL R32, R47, R44 ;  /* 0x0000002c2f207220 */ /* 0x000fe20000400000 */
[----:B------:R-:W-:Y:S01]  /*2d30*/  ISETP.GT.AND P3, PT, R3, RZ, P0 ;  /* 0x000000ff0300720c */ /* 0x000fe20000764270 */
[----:B------:R-:W-:Y:S01]  /*2d40*/  IMAD.IADD R71, R69, 0x1, R59 ;  /* 0x0000000145477824 */ /* 0x000fe200078e023b */
[----:B------:R-:W-:Y:S01]  /*2d50*/  IADD3 R47, P4, R48, R58, RZ ;  /* 0x0000003a302f7210 */ /* 0x000fe20007f9e0ff */
[----:B------:R-:W-:-:S04]  /*2d60*/  FFMA R33, R33, R42, R32 ;  /* 0x0000002a21217223 */ /* 0x000fc80000000020 */
[----:B------:R-:W-:Y:S01]  /*2d70*/  IMAD.X R52, R71, 0x1, R21, P4 ;  /* 0x0000000147347824 */ /* 0x000fe200020e0615 */
[C---:B------:R-:W-:Y:S02]  /*2d80*/  LEA R32, P4, R47.reuse, R6, 0x1 ;  /* 0x000000062f207211 */ /* 0x040fe400078808ff */
[----:B------:R-:W-:Y:S02]  /*2d90*/  F2FP.BF16.F32.PACK_AB R53, RZ, R33 ;  /* 0x00000021ff35723e */ /* 0x000fe400000010ff */
[----:B------:R-:W-:Y:S02]  /*2da0*/  LEA.HI.X R33, R47, R7, R52, 0x1, P4 ;  /* 0x000000072f217211 */ /* 0x000fe400020f0c34 */
[----:B------:R-:W-:Y:S01]  /*2db0*/  PRMT R47, R9, 0x7610, R47 ;  /* 0x00007610092f7816 */ /* 0x000fe2000000002f */
[----:B------:R0:W-:Y:S05]  /*2dc0*/  @P1 STG.E.U16 desc[UR36][R56.64+0x2], R53 ;  /* 0x0000023538001986 */ /* 0x0001ea000c101524 */
[----:B------:R2:W3:Y:S01]  /*2dd0*/  @P3 LDG.E.LTC128B.U16 R47, desc[UR36][R32.64] ;  /* 0x00000024202f3981 */ /* 0x0004e2000c1e1520 */
[C---:B------:R-:W-:Y:S01]  /*2de0*/  IMAD.SHL.U32 R63, R10.reuse, 0x10, RZ ;  /* 0x000000100a3f7824 */ /* 0x040fe200078e00ff */
[----:B------:R-:W-:Y:S01]  /*2df0*/  SHF.L.U64.HI R65, R10, 0x4, R11 ;  /* 0x000000040a417819 */ /* 0x000fe2000001020b */
[----:B------:R-:W-:Y:S01]  /*2e00*/  BSSY B1, `(.L_x_36) ;  /* 0x0000011000017945 */ /* 0x000fe20003800000 */
[----:B------:R-:W-:-:S02]  /*2e10*/  IADD3 R52, P1, R4, R58, RZ ;  /* 0x0000003a04347210 */ /* 0x000fc40007f3e0ff */
[----:B------:R-:W-:-:S03]  /*2e20*/  IADD3 R60, P4, R63, R56, RZ ;  /* 0x000000383f3c7210 */ /* 0x000fc60007f9e0ff */
[----:B0-----:R-:W-:Y:S01]  /*2e30*/  IMAD.X R53, R5, 0x1, R71, P1 ;  /* 0x0000000105357824 */ /* 0x001fe200008e0647 */
[----:B------:R-:W-:Y:S01]  /*2e40*/  ISETP.GT.AND P1, PT, R3, 0x1, P0 ;  /* 0x000000010300780c */ /* 0x000fe20000724270 */
[----:B------:R-:W-:Y:S02]  /*2e50*/  IMAD.X R61, R65, 0x1, R57, P4 ;  /* 0x00000001413d7824 */ /* 0x000fe400020e0639 */
[----:B------:R-:W-:-:S03]  /*2e60*/  IMAD.WIDE.U32 R52, R43, R8, R52 ;  /* 0x000000082b347225 */ /* 0x000fc600078e0034 */
[----:B--2---:R-:W-:Y:S01]  /*2e70*/  LEA R32, P5, R52, R6, 0x1 ;  /* 0x0000000634207211 */ /* 0x004fe200078a08ff */
[----:B---3--:R-:W-:-:S04]  /*2e80*/  IMAD.U32 R9, R47, 0x10000, RZ ;  /* 0x000100002f097824 */ /* 0x008fc800078e00ff */
[----:B------:R-:W-:-:S04]  /*2e90*/  FMUL R9, R9, R44 ;  /* 0x0000002c09097220 */ /* 0x000fc80000400000 */
[----:B------:R-:W-:Y:S01]  /*2ea0*/  FFMA R9, R34, R42, R9 ;  /* 0x0000002a22097223 */ /* 0x000fe20000000009 */
[----:B------:R-:W-:-:S04]  /*2eb0*/  IMAD.IADD R34, R67, 0x1, R53 ;  /* 0x0000000143227824 */ /* 0x000fc800078e0235 */
[----:B------:R-:W-:Y:S02]  /*2ec0*/  F2FP.BF16.F32.PACK_AB R9, RZ, R9 ;  /* 0x00000009ff09723e */ /* 0x000fe400000010ff */
[----:B------:R-:W-:-:S03]  /*2ed0*/  LEA.HI.X R33, R52, R7, R34, 0x1, P5 ;  /* 0x0000000734217211 */ /* 0x000fc600028f0c22 */
[----:B------:R0:W-:Y:S01]  /*2ee0*/  @P3 STG.E.U16 desc[UR36][R60.64], R9 ;  /* 0x000000093c003986 */ /* 0x0001e2000c101524 */
[----:B------:R-:W-:Y:S05]  /*2ef0*/  @!P1 BRA `(.L_x_37) ;  /* 0x0000000000049947 */ /* 0x000fea0003800000 */
[----:B------:R2:W5:Y:S02]  /*2f00*/  LDG.E.LTC128B.U16 R47, desc[UR36][R32.64+0x2] ;  /* 0x00000224202f7981 */ /* 0x000564000c1e1520 */
.L_x_37:
[----:B------:R-:W-:Y:S05]  /*2f10*/  BSYNC B1 ;  /* 0x0000000000017941 */ /* 0x000fea0003800000 */
.L_x_36:
[----:B0----5:R-:W-:Y:S01]  /*2f20*/  IMAD.U32 R9, R47, 0x10000, RZ ;  /* 0x000100002f097824 */ /* 0x021fe200078e00ff */
[----:B------:R-:W-:Y:S01]  /*2f30*/  ISETP.GT.AND P3, PT, R3, 0x8, P2 ;  /* 0x000000080300780c */ /* 0x000fe20001764270 */
[----:B------:R-:W-:Y:S02]  /*2f40*/  BSSY B1, `(.L_x_38) ;  /* 0x0000007000017945 */ /* 0x000fe40003800000 */
[----:B------:R-:W-:-:S04]  /*2f50*/  FMUL R34, R9, R44 ;  /* 0x0000002c09227220 */ /* 0x000fc80000400000 */
[----:B------:R-:W-:-:S05]  /*2f60*/  FFMA R34, R35, R42, R34 ;  /* 0x0000002a23227223 */ /* 0x000fca0000000022 */
[----:B------:R-:W-:-:S05]  /*2f70*/  F2FP.BF16.F32.PACK_AB R34, RZ, R34 ;  /* 0x00000022ff22723e */ /* 0x000fca00000010ff */
[----:B------:R0:W-:Y:S01]  /*2f80*/  @P1 STG.E.U16 desc[UR36][R60.64+0x2], R34 ;  /* 0x000002223c001986 */ /* 0x0001e2000c101524 */
[----:B------:R-:W-:Y:S05]  /*2f90*/  @!P3 BRA `(.L_x_39) ;  /* 0x000000000004b947 */ /* 0x000fea0003800000 */
[----:B------:R3:W5:Y:S02]  /*2fa0*/  LDG.E.LTC128B.U16 R47, desc[UR36][R54.64+0x10] ;  /* 0x00001024362f7981 */ /* 0x000764000c1e1520 */
.L_x_39:
[----:B------:R-:W-:Y:S05]  /*2fb0*/  BSYNC B1 ;  /* 0x0000000000017941 */ /* 0x000fea0003800000 */
.L_x_38:
[----:B-----5:R-:W-:Y:S01]  /*2fc0*/  IMAD.U32 R9, R47, 0x10000, RZ ;  /* 0x000100002f097824 */ /* 0x020fe200078e00ff */
        /* <DEDUP_REMOVED lines=8> */
.L_x_41:
[----:B------:R-:W-:Y:S05]  /*3050*/  BSYNC B1 ;  /* 0x0000000000017941 */ /* 0x000fea0003800000 */
.L_x_40:
[----:B----45:R-:W-:Y:S01]  /*3060*/  IMAD.U32 R9, R47, 0x10000, RZ ;  /* 0x000100002f097824 */ /* 0x030fe200078e00ff */
[----:B------:R-:W-:Y:S01]  /*3070*/  ISETP.GT.AND P3, PT, R3, 0x8, P0 ;  /* 0x000000080300780c */ /* 0x000fe20000764270 */
[----:B------:R-:W-:Y:S02]  /*3080*/  BSSY B1, `(.L_x_42) ;  /* 0x0000007000017945 */ /* 0x000fe40003800000 */
[----:B0-----:R-:W-:-:S04]  /*3090*/  FMUL R34, R9, R44 ;  /* 0x0000002c09227220 */ /* 0x001fc80000400000 */
[----:B------:R-:W-:-:S05]  /*30a0*/  FFMA R34, R37, R42, R34 ;  /* 0x0000002a25227223 */ /* 0x000fca0000000022 */
[----:B------:R-:W-:-:S05]  /*30b0*/  F2FP.BF16.F32.PACK_AB R34, RZ, R34 ;  /* 0x00000022ff22723e */ /* 0x000fca00000010ff */
[----:B------:R0:W-:Y:S01]  /*30c0*/  @P2 STG.E.U16 desc[UR36][R56.64+0x12], R34 ;  /* 0x0000122238002986 */ /* 0x0001e2000c101524 */
[----:B------:R-:W-:Y:S05]  /*30d0*/  @!P3 BRA `(.L_x_43) ;  /* 0x000000000004b947 */ /* 0x000fea0003800000 */
[----:B------:R4:W5:Y:S02]  /*30e0*/  LDG.E.LTC128B.U16 R47, desc[UR36][R32.64+0x10] ;  /* 0x00001024202f7981 */ /* 0x000964000c1e1520 */
.L_x_43:
[----:B------:R-:W-:Y:S05]  /*30f0*/  BSYNC B1 ;  /* 0x0000000000017941 */ /* 0x000fea0003800000 */
.L_x_42:
        /* <DEDUP_REMOVED lines=9> */
.L_x_45:
[----:B------:R-:W-:Y:S05]  /*3190*/  BSYNC B1 ;  /* 0x0000000000017941 */ /* 0x000fea0003800000 */
.L_x_44:
[----:B0-2-4-:R-:W-:Y:S01]  /*31a0*/  IMAD.MOV.U32 R32, RZ, RZ, R58 ;  /* 0x000000ffff207224 */ /* 0x015fe200078e003a */
[----:B------:R-:W-:Y:S01]  /*31b0*/  ISETP.GT.AND P0, PT, R64, 0x80, PT ;  /* 0x000000804000780c */ /* 0x000fe20003f04270 */
[----:B------:R-:W-:Y:S02]  /*31c0*/  IMAD.MOV.U32 R33, RZ, RZ, R71 ;  /* 0x000000ffff217224 */ /* 0x000fe400078e0047 */
[----:B-----5:R-:W-:Y:S01]  /*31d0*/  IMAD.U32 R9, R47, 0x10000, RZ ;  /* 0x000100002f097824 */ /* 0x020fe200078e00ff */
[----:B------:R-:W-:Y:S01]  /*31e0*/  ISETP.GT.AND P2, PT, R3, RZ, P0 ;  /* 0x000000ff0300720c */ /* 0x000fe20000744270 */
[----:B------:R-:W-:-:S04]  /*31f0*/  IMAD.WIDE.U32 R52, R14, 0x78, R32 ;  /* 0x000000780e347825 */ /* 0x000fc800078e0020 */
[----:B------:R-:W-:Y:S01]  /*3200*/  FMUL R32, R9, R44 ;  /* 0x0000002c09207220 */ /* 0x000fe20000400000 */
[----:B------:R-:W-:Y:S01]  /*3210*/  IMAD R15, R15, 0x78, RZ ;  /* 0x000000780f0f7824 */ /* 0x000fe200078e02ff */
[----:B------:R-:W-:Y:S02]  /*3220*/  IADD3 R9, P3, R48, R52, RZ ;  /* 0x0000003430097210 */ /* 0x000fe40007f7e0ff */
[----:B------:R-:W-:Y:S01]  /*3230*/  FFMA R39, R39, R42, R32 ;  /* 0x0000002a27277223 */ /* 0x000fe20000000020 */
[----:B------:R-:W-:-:S04]  /*3240*/  IMAD.IADD R57, R53, 0x1, R15 ;  /* 0x0000000135397824 */ /* 0x000fc800078e020f */
[----:B------:R-:W-:Y:S01]  /*3250*/  F2FP.BF16.F32.PACK_AB R39, RZ, R39 ;  /* 0x00000027ff27723e */ /* 0x000fe200000010ff */
[----:B------:R-:W-:Y:S01]  /*3260*/  IMAD.X R34, R57, 0x1, R21, P3 ;  /* 0x0000000139227824 */ /* 0x000fe200018e0615 */
[----:B------:R-:W-:-:S03]  /*3270*/  LEA R32, P3, R9, R6, 0x1 ;  /* 0x0000000609207211 */ /* 0x000fc600078608ff */
[----:B------:R0:W-:Y:S01]  /*3280*/  @P1 STG.E.U16 desc[UR36][R60.64+0x12], R39 ;  /* 0x000012273c001986 */ /* 0x0001e2000c101524 */
[----:B------:R-:W-:-:S05]  /*3290*/  LEA.HI.X R33, R9, R7, R34, 0x1, P3 ;  /* 0x0000000709217211 */ /* 0x000fca00018f0c22 */
[----:B------:R2:W4:Y:S01]  /*32a0*/  @P2 LDG.E.LTC128B.U16 R47, desc[UR36][R32.64] ;  /* 0x00000024202f2981 */ /* 0x000522000c1e1520 */
[----:B------:R-:W-:Y:S01]  /*32b0*/  IMAD.WIDE.U32 R34, R14, 0x78, R50 ;  /* 0x000000780e227825 */ /* 0x000fe200078e0032 */
[----:B------:R-:W-:Y:S01]  /*32c0*/  ISETP.GT.AND P3, PT, R3, 0x1, P0 ;  /* 0x000000010300780c */ /* 0x000fe20000764270 */
[----:B------:R-:W-:Y:S02]  /*32d0*/  BSSY B1, `(.L_x_46) ;  /* 0x0000016000017945 */ /* 0x000fe40003800000 */
[----:B-1-3--:R-:W-:Y:S02]  /*32e0*/  IMAD R55, R11, 0xf0, RZ ;  /* 0x000000f00b377824 */ /* 0x00afe400078e02ff */
[----:B0-----:R-:W-:Y:S01]  /*32f0*/  IMAD.WIDE.U32 R60, R10, 0xf0, R60 ;  /* 0x000000f00a3c7825 */ /* 0x001fe200078e003c */
[----:B--2---:R-:W-:-:S03]  /*3300*/  IADD3 R32, P4, R50, R34, RZ ;  /* 0x0000002232207210 */ /* 0x004fc60007f9e0ff */
[----:B------:R-:W-:Y:S02]  /*3310*/  IMAD.IADD R35, R15, 0x1, R35 ;  /* 0x000000010f237824 */ /* 0x000fe400078e0223 */
[----:B------:R-:W-:Y:S02]  /*3320*/  IMAD.IADD R11, R61, 0x1, R55 ;  /* 0x000000013d0b7824 */ /* 0x000fe400078e0237 */
[----:B------:R-:W-:-:S03]  /*3330*/  IMAD.WIDE.U32 R36, R12, R14, R34 ;  /* 0x0000000e0c247225 */ /* 0x000fc600078e0022 */
[----:B------:R-:W-:-:S04]  /*3340*/  IADD3 R36, P1, R4, R36, RZ ;  /* 0x0000002404247210 */ /* 0x000fc80007f3e0ff */
[----:B------:R-:W-:-:S03]  /*3350*/  IADD3.X R37, R5, R69, R37, P1, !PT ;  /* 0x0000004505257210 */ /* 0x000fc60000ffe425 */
[----:B------:R-:W-:-:S03]  /*3360*/  IMAD.WIDE.U32 R36, R43, R8, R36 ;  /* 0x000000082b247225 */ /* 0x000fc600078e0024 */
[----:B------:R-:W-:Y:S01]  /*3370*/  LEA R38, P1, R36, R6, 0x1 ;  /* 0x0000000624267211 */ /* 0x000fe200078208ff */
[----:B----4-:R-:W-:-:S04]  /*3380*/  IMAD.U32 R9, R47, 0x10000, RZ ;  /* 0x000100002f097824 */ /* 0x010fc800078e00ff */
[----:B------:R-:W-:-:S04]  /*3390*/  FMUL R9, R9, R44 ;  /* 0x0000002c09097220 */ /* 0x000fc80000400000 */
[----:B------:R-:W-:-:S05]  /*33a0*/  FFMA R9, R24, R42, R9 ;  /* 0x0000002a18097223 */ /* 0x000fca0000000009 */
[----:B------:R-:W-:Y:S01]  /*33b0*/  F2FP.BF16.F32.PACK_AB R10, RZ, R9 ;  /* 0x00000009ff0a723e */ /* 0x000fe200000010ff */
[----:B------:R-:W-:-:S03]  /*33c0*/  IMAD.IADD R9, R67, 0x1, R37 ;  /* 0x0000000143097824 */ /* 0x000fc600078e0225 */
[----:B------:R-:W-:Y:S01]  /*33d0*/  PRMT R15, R10, 0x7610, R15 ;  /* 0x000076100a0f7816 */ /* 0x000fe2000000000f */
[----:B------:R-:W-:Y:S01]  /*33e0*/  @P2 IMAD.MOV.U32 R10, RZ, RZ, R60 ;  /* 0x000000ffff0a2224 */ /* 0x000fe200078e003c */
[----:B------:R-:W-:-:S04]  /*33f0*/  LEA.HI.X R39, R36, R7, R9, 0x1, P1 ;  /* 0x0000000724277211 */ /* 0x000fc800008f0c09 */
[----:B------:R0:W-:Y:S01]  /*3400*/  @P2 STG.E.U16 desc[UR36][R10.64], R15 ;  /* 0x0000000f0a002986 */ /* 0x0001e2000c101524 */
[----:B------:R-:W-:Y:S05]  /*3410*/  @!P3 BRA `(.L_x_47) ;  /* 0x000000000004b947 */ /* 0x000fea0003800000 */
[----:B------:R1:W5:Y:S02]  /*3420*/  LDG.E.LTC128B.U16 R47, desc[UR36][R38.64+0x2] ;  /* 0x00000224262f7981 */ /* 0x000364000c1e1520 */
.L_x_47:
[----:B------:R-:W-:Y:S05]  /*3430*/  BSYNC B1 ;  /* 0x0000000000017941 */ /* 0x000fea0003800000 */
.L_x_46:
[----:B-----5:R-:W-:Y:S01]  /*3440*/  IMAD.U32 R9, R47, 0x10000, RZ ;  /* 0x000100002f097824 */ /* 0x020fe200078e00ff */
[----:B------:R-:W-:Y:S01]  /*3450*/  ISETP.GT.AND P1, PT, R64, 0x88, PT ;  /* 0x000000884000780c */ /* 0x000fe20003f24270 */
[----:B------:R-:W-:Y:S01]  /*3460*/  @P3 IMAD.MOV.U32 R24, RZ, RZ, R60 ;  /* 0x000000ffff183224 */ /* 0x000fe200078e003c */
[----:B------:R-:W-:Y:S01]  /*3470*/  BSSY B1, `(.L_x_48) ;  /* 0x0000010000017945 */ /* 0x000fe20003800000 */
[----:B------:R-:W-:Y:S01]  /*3480*/  FMUL R20, R9, R44 ;  /* 0x0000002c09147220 */ /* 0x000fe20000400000 */
[----:B------:R-:W-:Y:S01]  /*3490*/  IMAD.X R33, R35, 0x1, R51, P4 ;  /* 0x0000000123217824 */ /* 0x000fe200020e0633 */
[----:B------:R-:W-:Y:S02]  /*34a0*/  IADD3 R48, P2, P4, R48, R52, R50 ;  /* 0x0000003430307210 */ /* 0x000fe40007c5e032 */
[----:B------:R-:W-:Y:S01]  /*34b0*/  FFMA R20, R25, R42, R20 ;  /* 0x0000002a19147223 */ /* 0x000fe20000000014 */
[----:B------:R-:W-:Y:S01]  /*34c0*/  @P3 IMAD.MOV.U32 R25, RZ, RZ, R11 ;  /* 0x000000ffff193224 */ /* 0x000fe200078e000b */
[----:B------:R-:W-:Y:S01]  /*34d0*/  IADD3.X R21, R21, R57, R51, P2, P4 ;  /* 0x0000003915157210 */ /* 0x000fe200017e8433 */
[----:B0-----:R-:W-:Y:S01]  /*34e0*/  IMAD.WIDE.U32 R14, R12, R14, R32 ;  /* 0x0000000e0c0e7225 */ /* 0x001fe200078e0020 */
[----:B------:R-:W-:-:S02]  /*34f0*/  ISETP.GT.AND P2, PT, R3, RZ, P1 ;  /* 0x000000ff0300720c */ /* 0x000fc40000f44270 */
[----:B------:R-:W-:Y:S02]  /*3500*/  F2FP.BF16.F32.PACK_AB R9, RZ, R20 ;  /* 0x00000014ff09723e */ /* 0x000fe400000010ff */
[----:B------:R-:W-:Y:S02]  /*3510*/  LEA R12, P4, R48, R6, 0x1 ;  /* 0x00000006300c7211 */ /* 0x000fe400078808ff */
[----:B------:R-:W-:Y:S01]  /*3520*/  IADD3 R20, P5, R4, R14, RZ ;  /* 0x0000000e04147210 */ /* 0x000fe20007fbe0ff */
[----:B------:R0:W-:Y:S01]  /*3530*/  @P3 STG.E.U16 desc[UR36][R24.64+0x2], R9 ;  /* 0x0000020918003986 */ /* 0x0001e2000c101524 */
[----:B------:R-:W-:-:S05]  /*3540*/  LEA.HI.X R13, R48, R7, R21, 0x1, P4 ;  /* 0x00000007300d7211 */ /* 0x000fca00020f0c15 */
[----:B------:R-:W-:Y:S06]  /*3550*/  @!P2 BRA `(.L_x_49) ;  /* 0x000000000004a947 */ /* 0x000fec0003800000 */
[----:B------:R2:W5:Y:S02]  /*3560*/  LDG.E.LTC128B.U16 R47, desc[UR36][R12.64] ;  /* 0x000000240c2f7981 */ /* 0x000564000c1e1520 */
.L_x_49:
[----:B------:R-:W-:Y:S05]  /*3570*/  BSYNC B1 ;  /* 0x0000000000017941 */ /* 0x000fea0003800000 */
.L_x_48:
[----:B0----5:R-:W-:Y:S01]  /*3580*/  IMAD.U32 R9, R47, 0x10000, RZ ;  /* 0x000100002f097824 */ /* 0x021fe200078e00ff */
[----:B------:R-:W-:Y:S01]  /*3590*/  IADD3.X R21, R5, R69, R15, P5, !PT ;  /* 0x0000004505157210 */ /* 0x000fe20002ffe40f */
[----:B------:R-:W-:Y:S01]  /*35a0*/  BSSY B1, `(.L_x_50) ;  /* 0x000000e000017945 */ /* 0x000fe20003800000 */
[----:B------:R-:W-:Y:S01]  /*35b0*/  IADD3 R4, P4, R63, R60, RZ ;  /* 0x0000003c3f047210 */ /* 0x000fe20007f9e0ff */
[----:B------:R-:W-:Y:S01]  /*35c0*/  FMUL R5, R9, R44 ;  /* 0x0000002c09057220 */ /* 0x000fe20000400000 */
[----:B------:R-:W-:Y:S01]  /*35d0*/  ISETP.GT.AND P3, PT, R3, 0x1, P1 ;  /* 0x000000010300780c */ /* 0x000fe20000f64270 */
[----:B------:R-:W-:-:S04]  /*35e0*/  IMAD.WIDE.U32 R8, R43, R8, R20 ;  /* 0x000000082b087225 */ /* 0x000fc800078e0014 */
[----:B------:R-:W-:Y:S01]  /*35f0*/  FFMA R5, R26, R42, R5 ;  /* 0x0000002a1a057223 */ /* 0x000fe20000000005 */
[----:B------:R-:W-:Y:S01]  /*3600*/  IMAD.IADD R9, R67, 0x1, R9 ;  /* 0x0000000143097824 */ /* 0x000fe200078e0209 */
[----:B------:R-:W-:-:S03]  /*3610*/  LEA R6, P5, R8, R6, 0x1 ;  /* 0x0000000608067211 */ /* 0x000fc600078a08ff */
[----:B------:R-:W-:Y:S01]  /*3620*/  F2FP.BF16.F32.PACK_AB R10, RZ, R5 ;  /* 0x00000005ff0a723e */ /* 0x000fe200000010ff */
[----:B------:R-:W-:Y:S01]  /*3630*/  IMAD.X R5, R11, 0x1, R65, P4 ;  /* 0x000000010b057824 */ /* 0x000fe200020e0641 */
[----:B------:R-:W-:-:S04]  /*3640*/  LEA.HI.X R7, R8, R7, R9, 0x1, P5 ;  /* 0x0000000708077211 */ /* 0x000fc800028f0c09 */
[----:B------:R0:W-:Y:S01]  /*3650*/  @P2 STG.E.U16 desc[UR36][R4.64], R10 ;  /* 0x0000000a04002986 */ /* 0x0001e2000c101524 */
[----:B------:R-:W-:Y:S05]  /*3660*/  @!P3 BRA `(.L_x_51) ;  /* 0x000000000004b947 */ /* 0x000fea0003800000 */
[----:B------:R3:W5:Y:S02]  /*3670*/  LDG.E.LTC128B.U16 R47, desc[UR36][R6.64+0x2] ;  /* 0x00000224062f7981 */ /* 0x000764000c1e1520 */
.L_x_51:
[----:B------:R-:W-:Y:S05]  /*3680*/  BSYNC B1 ;  /* 0x0000000000017941 */ /* 0x000fea0003800000 */
.L_x_50:
        /* <DEDUP_REMOVED lines=9> */
.L_x_53:
[----:B------:R-:W-:Y:S05]  /*3720*/  BSYNC B1 ;  /* 0x0000000000017941 */ /* 0x000fea0003800000 */
.L_x_52:
[----:B0---45:R-:W-:Y:S01]  /*3730*/  IMAD.U32 R5, R47, 0x10000, RZ ;  /* 0x000100002f057824 */ /* 0x031fe200078e00ff */
[----:B------:R-:W-:Y:S01]  /*3740*/  ISETP.GT.AND P0, PT, R3, 0x9, P0 ;  /* 0x000000090300780c */ /* 0x000fe20000704270 */
[----:B------:R-:W-:Y:S02]  /*3750*/  BSSY B1, `(.L_x_54) ;  /* 0x000000a000017945 */ /* 0x000fe40003800000 */
[----:B------:R-:W-:-:S04]  /*3760*/  FMUL R5, R5, R44 ;  /* 0x0000002c05057220 */ /* 0x000fc80000400000 */
[----:B------:R-:W-:-:S05]  /*3770*/  FFMA R5, R28, R42, R5 ;  /* 0x0000002a1c057223 */ /* 0x000fca0000000005 */
[----:B------:R-:W-:Y:S01]  /*3780*/  F2FP.BF16.F32.PACK_AB R4, RZ, R5 ;  /* 0x00000005ff04723e */ /* 0x000fe200000010ff */
[----:B------:R-:W-:-:S03]  /*3790*/  IMAD.IADD R5, R55, 0x1, R61 ;  /* 0x0000000137057824 */ /* 0x000fc600078e023d */
[----:B------:R-:W-:Y:S01]  /*37a0*/  PRMT R8, R4, 0x7610, R8 ;  /* 0x0000761004087816 */ /* 0x000fe20000000008 */
[----:B------:R-:W-:-:S05]  /*37b0*/  @P2 IMAD.MOV.U32 R4, RZ, RZ, R60 ;  /* 0x000000ffff042224 */ /* 0x000fca00078e003c */
[----:B------:R0:W-:Y:S01]  /*37c0*/  @P2 STG.E.U16 desc[UR36][R4.64+0x10], R8 ;  /* 0x0000100804002986 */ /* 0x0001e2000c101524 */
[----:B------:R-:W-:Y:S05]  /*37d0*/  @!P0 BRA `(.L_x_55) ;  /* 0x0000000000048947 */ /* 0x000fea0003800000 */
[----:B------:R4:W5:Y:S02]  /*37e0*/  LDG.E.LTC128B.U16 R47, desc[UR36][R38.64+0x12] ;  /* 0x00001224262f7981 */ /* 0x000964000c1e1520 */
.L_x_55:
[----:B------:R-:W-:Y:S05]  /*37f0*/  BSYNC B1 ;  /* 0x0000000000017941 */ /* 0x000fea0003800000 */
.L_x_54:
[----:B-----5:R-:W-:Y:S01]  /*3800*/  IMAD.U32 R9, R47, 0x10000, RZ ;  /* 0x000100002f097824 */ /* 0x020fe200078e00ff */
[----:B------:R-:W-:Y:S01]  /*3810*/  ISETP.GT.AND P2, PT, R3, 0x8, P1 ;  /* 0x000000080300780c */ /* 0x000fe20000f44270 */
[----:B------:R-:W-:Y:S02]  /*3820*/  BSSY B1, `(.L_x_56) ;  /* 0x000000a000017945 */ /* 0x000fe40003800000 */
[----:B0-----:R-:W-:Y:S01]  /*3830*/  FMUL R8, R9, R44 ;  /* 0x0000002c09087220 */ /* 0x001fe20000400000 */
[----:B------:R-:W-:-:S03]  /*3840*/  @P0 IMAD.MOV.U32 R9, RZ, RZ, R5 ;  /* 0x000000ffff090224 */ /* 0x000fc600078e0005 */
[----:B------:R-:W-:-:S05]  /*3850*/  FFMA R8, R29, R42, R8 ;  /* 0x0000002a1d087223 */ /* 0x000fca0000000008 */
[----:B------:R-:W-:-:S04]  /*3860*/  F2FP.BF16.F32.PACK_AB R8, RZ, R8 ;  /* 0x00000008ff08723e */ /* 0x000fc800000010ff */
[----:B------:R-:W-:Y:S01]  /*3870*/  PRMT R10, R8, 0x7610, R10 ;  /* 0x00007610080a7816 */ /* 0x000fe2000000000a */
[----:B------:R-:W-:-:S05]  /*3880*/  @P0 IMAD.MOV.U32 R8, RZ, RZ, R60 ;  /* 0x000000ffff080224 */ /* 0x000fca00078e003c */
[----:B------:R0:W-:Y:S01]  /*3890*/  @P0 STG.E.U16 desc[UR36][R8.64+0x12], R10 ;  /* 0x0000120a08000986 */ /* 0x0001e2000c101524 */
[----:B------:R-:W-:Y:S05]  /*38a0*/  @!P2 BRA `(.L_x_57) ;  /* 0x000000000004a947 */ /* 0x000fea0003800000 */
[----:B------:R0:W5:Y:S02]  /*38b0*/  LDG.E.LTC128B.U16 R47, desc[UR36][R6.64+0x10] ;  /* 0x00001024062f7981 */ /* 0x000164000c1e1520 */
.L_x_57:
[----:B------:R-:W-:Y:S05]  /*38c0*/  BSYNC B1 ;  /* 0x0000000000017941 */ /* 0x000fea0003800000 */
.L_x_56:
[----:B0----5:R-:W-:Y:S01]  /*38d0*/  IMAD.U32 R9, R47, 0x10000, RZ ;  /* 0x000100002f097824 */ /* 0x021fe200078e00ff */
[----:B------:R-:W-:Y:S01]  /*38e0*/  IADD3 R4, P0, R63, R60, RZ ;  /* 0x0000003c3f047210 */ /* 0x000fe20007f1e0ff */
[----:B------:R-:W-:Y:S01]  /*38f0*/  BSSY B1, `(.L_x_58) ;  /* 0x0000009000017945 */ /* 0x000fe20003800000 */
[----:B------:R-:W-:Y:S01]  /*3900*/  ISETP.GT.AND P1, PT, R3, 0x9, P1 ;  /* 0x000000090300780c */ /* 0x000fe20000f24270 */
[----:B------:R-:W-:Y:S02]  /*3910*/  FMUL R9, R9, R44 ;  /* 0x0000002c09097220 */ /* 0x000fe40000400000 */
[----:B------:R-:W-:Y:S02]  /*3920*/  IMAD.X R5, R5, 0x1, R65, P0 ;  /* 0x0000000105057824 */ /* 0x000fe400000e0641 */
[----:B------:R-:W-:-:S05]  /*3930*/  FFMA R9, R30, R42, R9 ;  /* 0x0000002a1e097223 */ /* 0x000fca0000000009 */
[----:B------:R-:W-:-:S05]  /*3940*/  F2FP.BF16.F32.PACK_AB R9, RZ, R9 ;  /* 0x00000009ff09723e */ /* 0x000fca00000010ff */
[----:B------:R0:W-:Y:S01]  /*3950*/  @P2 STG.E.U16 desc[UR36][R4.64+0x10], R9 ;  /* 0x0000100904002986 */ /* 0x0001e2000c101524 */
[----:B------:R-:W-:Y:S05]  /*3960*/  @!P1 BRA `(.L_x_59) ;  /* 0x0000000000049947 */ /* 0x000fea0003800000 */
[----:B------:R0:W5:Y:S02]  /*3970*/  LDG.E.LTC128B.U16 R47, desc[UR36][R6.64+0x12] ;  /* 0x00001224062f7981 */ /* 0x000164000c1e1520 */
.L_x_59:
[----:B------:R-:W-:Y:S05]  /*3980*/  BSYNC B1 ;  /* 0x0000000000017941 */ /* 0x000fea0003800000 */
.L_x_58:
[----:B------:R-:W-:Y:S05]  /*3990*/  @!P1 BRA `(.L_x_60) ;  /* 0x0000000400749947 */ /* 0x000fea0003800000 */
[----:B-----5:R-:W-:-:S04]  /*39a0*/  IMAD.U32 R47, R47, 0x10000, RZ ;  /* 0x000100002f2f7824 */ /* 0x020fc800078e00ff */
[----:B0--3--:R-:W-:-:S04]  /*39b0*/  FMUL R6, R47, R44 ;  /* 0x0000002c2f067220 */ /* 0x009fc80000400000 */
[----:B------:R-:W-:-:S05]  /*39c0*/  FFMA R6, R31, R42, R6 ;  /* 0x0000002a1f067223 */ /* 0x000fca0000000006 */
[----:B------:R-:W-:-:S05]  /*39d0*/  F2FP.BF16.F32.PACK_AB R6, RZ, R6 ;  /* 0x00000006ff06723e */ /* 0x000fca00000010ff */
[----:B------:R0:W-:Y:S01]  /*39e0*/  STG.E.U16 desc[UR36][R4.64+0x12], R6 ;  /* 0x0000120604007986 */ /* 0x0001e2000c101524 */
[----:B------:R-:W-:Y:S05]  /*39f0*/  BRA `(.L_x_60) ;  /* 0x00000004005c7947 */ /* 0x000fea0003800000 */
.L_x_33:
[----:B------:R-:W-:Y:S01]  /*3a00*/  ISETP.GT.AND P4, PT, R3, 0x1, P2 ;  /* 0x000000010300780c */ /* 0x000fe20001784270 */
[----:B------:R-:W-:Y:S01]  /*3a10*/  ULDC.64 UR4, c[0x0][0x5c0] ;  /* 0x0001700000047ab9 */ /* 0x000fe20000000a00 */
[-C--:B------:R-:W-:Y:S01]  /*3a20*/  FMUL R33, R33, R42.reuse ;  /* 0x0000002a21217220 */ /* 0x080fe20000400000 */
[----:B------:R-:W-:Y:S01]  /*3a30*/  LEA R6, P1, R54, UR4, 0x1 ;  /* 0x0000000436067c11 */ /* 0x000fe2000f8208ff */
[C---:B------:R-:W-:Y:S01]  /*3a40*/  IMAD.SHL.U32 R21, R10.reuse, 0x10, RZ ;  /* 0x000000100a157824 */ /* 0x040fe200078e00ff */
[----:B------:R-:W-:Y:S01]  /*3a50*/  SHF.L.U64.HI R15, R10, 0x4, R11 ;  /* 0x000000040a0f7819 */ /* 0x000fe2000001020b */
[-C--:B------:R-:W-:Y:S01]  /*3a60*/  FMUL R32, R32, R42.reuse ;  /* 0x0000002a20207220 */ /* 0x080fe20000400000 */
[----:B------:R-:W-:Y:S01]  /*3a70*/  LEA.HI.X R7, R54, UR5, R57, 0x1, P1 ;  /* 0x0000000536077c11 */ /* 0x000fe200088f0c39 */
[-C--:B------:R-:W-:Y:S01]  /*3a80*/  FMUL R34, R34, R42.reuse ;  /* 0x0000002a22227220 */ /* 0x080fe20000400000 */
[----:B------:R-:W-:Y:S01]  /*3a90*/  F2FP.BF16.F32.PACK_AB R33, RZ, R33 ;  /* 0x00000021ff21723e */ /* 0x000fe200000010ff */
[-C--:B------:R-:W-:Y:S01]  /*3aa0*/  FMUL R35, R35, R42.reuse ;  /* 0x0000002a23237220 */ /* 0x080fe20000400000 */
[----:B------:R-:W-:Y:S01]  /*3ab0*/  ISETP.GT.AND P3, PT, R64, 0x8, PT ;  /* 0x000000084000780c */ /* 0x000fe20003f64270 */
[----:B------:R-:W-:Y:S01]  /*3ac0*/  FMUL R36, R36, R42 ;  /* 0x0000002a24247220 */ /* 0x000fe20000400000 */
[----:B------:R-:W-:Y:S01]  /*3ad0*/  F2FP.BF16.F32.PACK_AB R32, RZ, R32 ;  /* 0x00000020ff20723e */ /* 0x000fe200000010ff */
[----:B------:R0:W-:Y:S01]  /*3ae0*/  @P4 STG.E.U16 desc[UR36][R6.64+0x2], R33 ;  /* 0x0000022106004986 */ /* 0x0001e2000c101524 */
[----:B------:R-:W-:Y:S01]  /*3af0*/  IADD3 R8, P4, R21, R6, RZ ;  /* 0x0000000615087210 */ /* 0x000fe20007f9e0ff */
[-C--:B------:R-:W-:Y:S01]  /*3b00*/  FMUL R37, R37, R42.reuse ;  /* 0x0000002a25257220 */ /* 0x080fe20000400000 */
[C---:B------:R-:W-:Y:S01]  /*3b10*/  ISETP.GT.AND P1, PT, R3.reuse, RZ, P3 ;  /* 0x000000ff0300720c */ /* 0x040fe20001f24270 */
[----:B------:R-:W-:Y:S01]  /*3b20*/  @P0 STG.E.U16 desc[UR36][R6.64], R32 ;  /* 0x0000002006000986 */ /* 0x000fe2000c101524 */
[----:B------:R-:W-:Y:S01]  /*3b30*/  ISETP.GT.AND P5, PT, R3, 0x1, P3 ;  /* 0x000000010300780c */ /* 0x000fe20001fa4270 */
[----:B------:R-:W-:Y:S01]  /*3b40*/  IMAD.X R9, R15, 0x1, R7, P4 ;  /* 0x000000010f097824 */ /* 0x000fe200020e0607 */
[----:B------:R-:W-:Y:S01]  /*3b50*/  ISETP.GT.AND P4, PT, R3, 0x8, P2 ;  /* 0x000000080300780c */ /* 0x000fe20001784270 */
[----:B------:R-:W-:Y:S01]  /*3b60*/  FMUL R38, R38, R42 ;  /* 0x0000002a26267220 */ /* 0x000fe20000400000 */
[----:B------:R-:W-:Y:S01]  /*3b70*/  F2FP.BF16.F32.PACK_AB R34, RZ, R34 ;  /* 0x00000022ff22723e */ /* 0x000fe200000010ff */
[-C--:B------:R-:W-:Y:S01]  /*3b80*/  FMUL R39, R39, R42.reuse ;  /* 0x0000002a27277220 */ /* 0x080fe20000400000 */
[----:B------:R-:W-:Y:S01]  /*3b90*/  F2FP.BF16.F32.PACK_AB R35, RZ, R35 ;  /* 0x00000023ff23723e */ /* 0x000fe200000010ff */
[----:B------:R-:W-:Y:S01]  /*3ba0*/  FMUL R24, R24, R42 ;  /* 0x0000002a18187220 */ /* 0x000fe20000400000 */
[----:B------:R-:W-:Y:S01]  /*3bb0*/  F2FP.BF16.F32.PACK_AB R36, RZ, R36 ;  /* 0x00000024ff24723e */ /* 0x000fe200000010ff */
[----:B0-----:R-:W-:Y:S01]  /*3bc0*/  IMAD R33, R11, 0xf0, RZ ;  /* 0x000000f00b217824 */ /* 0x001fe200078e02ff */
[C---:B------:R-:W-:Y:S01]  /*3bd0*/  ISETP.GT.AND P2, PT, R3.reuse, 0x9, P2 ;  /* 0x000000090300780c */ /* 0x040fe20001744270 */
[----:B------:R-:W-:Y:S01]  /*3be0*/  @P1 STG.E.U16 desc[UR36][R8.64], R34 ;  /* 0x0000002208001986 */ /* 0x000fe2000c101524 */
[----:B------:R-:W-:Y:S01]  /*3bf0*/  ISETP.GT.AND P1, PT, R64, 0x80, PT ;  /* 0x000000804000780c */ /* 0x000fe20003f24270 */
[----:B------:R-:W-:Y:S01]  /*3c00*/  IMAD.WIDE.U32 R10, R10, 0xf0, R8 ;  /* 0x000000f00a0a7825 */ /* 0x000fe200078e0008 */
[----:B------:R-:W-:Y:S01]  /*3c10*/  F2FP.BF16.F32.PACK_AB R37, RZ, R37 ;  /* 0x00000025ff25723e */ /* 0x000fe200000010ff */
[----:B------:R-:W-:Y:S01]  /*3c20*/  @P5 STG.E.U16 desc[UR36][R8.64+0x2], R35 ;  /* 0x0000022308005986 */ /* 0x000fe2000c101524 */
[----:B------:R-:W-:Y:S01]  /*3c30*/  ISETP.GT.AND P5, PT, R3, RZ, P1 ;  /* 0x000000ff0300720c */ /* 0x000fe20000fa4270 */
[----:B------:R-:W-:Y:S01]  /*3c40*/  IMAD.IADD R5, R33, 0x1, R11 ;  /* 0x0000000121057824 */ /* 0x000fe200078e020b */
[----:B------:R-:W-:Y:S01]  /*3c50*/  F2FP.BF16.F32.PACK_AB R38, RZ, R38 ;  /* 0x00000026ff26723e */ /* 0x000fe200000010ff */
[----:B------:R-:W-:Y:S01]  /*3c60*/  @P4 STG.E.U16 desc[UR36][R6.64+0x10], R36 ;  /* 0x0000102406004986 */ /* 0x000fe2000c101524 */
[----:B------:R-:W-:Y:S01]  /*3c70*/  ISETP.GT.AND P4, PT, R3, 0x8, P3 ;  /* 0x000000080300780c */ /* 0x000fe20001f84270 */
[-C--:B------:R-:W-:Y:S01]  /*3c80*/  FMUL R25, R25, R42.reuse ;  /* 0x0000002a19197220 */ /* 0x080fe20000400000 */
[----:B------:R-:W-:Y:S01]  /*3c90*/  ISETP.GT.AND P3, PT, R3, 0x9, P3 ;  /* 0x000000090300780c */ /* 0x000fe20001f64270 */
[----:B------:R0:W-:Y:S01]  /*3ca0*/  @P2 STG.E.U16 desc[UR36][R6.64+0x12], R37 ;  /* 0x0000122506002986 */ /* 0x0001e2000c101524 */
[----:B------:R-:W-:Y:S01]  /*3cb0*/  F2FP.BF16.F32.PACK_AB R39, RZ, R39 ;  /* 0x00000027ff27723e */ /* 0x000fe200000010ff */
[-C--:B------:R-:W-:Y:S01]  /*3cc0*/  FMUL R26, R26, R42.reuse ;  /* 0x0000002a1a1a7220 */ /* 0x080fe20000400000 */
[----:B------:R-:W-:Y:S01]  /*3cd0*/  ISETP.GT.AND P0, PT, R64, 0x88, PT ;  /* 0x000000884000780c */ /* 0x000fe20003f04270 */
[----:B------:R-:W-:Y:S01]  /*3ce0*/  FMUL R27, R27, R42 ;  /* 0x0000002a1b1b7220 */ /* 0x000fe20000400000 */
[----:B------:R-:W-:Y:S01]  /*3cf0*/  F2FP.BF16.F32.PACK_AB R24, RZ, R24 ;  /* 0x00000018ff18723e */ /* 0x000fe200000010ff */
[----:B------:R-:W-:Y:S01]  /*3d00*/  @P5 IMAD.MOV.U32 R4, RZ, RZ, R10 ;  /* 0x000000ffff045224 */ /* 0x000fe200078e000a */
[----:B------:R-:W-:Y:S01]  /*3d10*/  F2FP.BF16.F32.PACK_AB R25, RZ, R25 ;  /* 0x00000019ff19723e */ /* 0x000fe200000010ff */
[----:B------:R-:W-:Y:S01]  /*3d20*/  FMUL R28, R28, R42 ;  /* 0x0000002a1c1c7220 */ /* 0x000fe20000400000 */
[----:B------:R-:W-:Y:S01]  /*3d30*/  F2FP.BF16.F32.PACK_AB R26, RZ, R26 ;  /* 0x0000001aff1a723e */ /* 0x000fe200000010ff */
[----:B------:R-:W-:Y:S01]  /*3d40*/  @P4 STG.E.U16 desc[UR36][R8.64+0x10], R38 ;  /* 0x0000102608004986 */ /* 0x000fe2000c101524 */
[----:B------:R-:W-:Y:S01]  /*3d50*/  ISETP.GT.AND P4, PT, R3, 0x1, P1 ;  /* 0x000000010300780c */ /* 0x000fe20000f84270 */
[-C--:B------:R-:W-:Y:S01]  /*3d60*/  FMUL R29, R29, R42.reuse ;  /* 0x0000002a1d1d7220 */ /* 0x080fe20000400000 */
[C---:B------:R-:W-:Y:S01]  /*3d70*/  ISETP.GT.AND P2, PT, R3.reuse, 0x8, P1 ;  /* 0x000000080300780c */ /* 0x040fe20000f44270 */
[----:B------:R1:W-:Y:S01]  /*3d80*/  @P3 STG.E.U16 desc[UR36][R8.64+0x12], R39 ;  /* 0x0000122708003986 */ /* 0x0003e2000c101524 */
[C---:B------:R-:W-:Y:S01]  /*3d90*/  ISETP.GT.AND P3, PT, R3.reuse, RZ, P0 ;  /* 0x000000ff0300720c */ /* 0x040fe20000764270 */
[----:B------:R-:W-:Y:S01]  /*3da0*/  FMUL R30, R30, R42 ;  /* 0x0000002a1e1e7220 */ /* 0x000fe20000400000 */
[----:B------:R-:W-:Y:S01]  /*3db0*/  ISETP.GT.AND P1, PT, R3, 0x9, P1 ;  /* 0x000000090300780c */ /* 0x000fe20000f24270 */
[----:B------:R2:W-:Y:S01]  /*3dc0*/  @P5 STG.E.U16 desc[UR36][R4.64], R24 ;  /* 0x0000001804005986 */ /* 0x0005e2000c101524 */
[----:B0-----:R-:W-:Y:S01]  /*3dd0*/  IADD3 R6, P5, R21, R10, RZ ;  /* 0x0000000a15067210 */ /* 0x001fe20007fbe0ff */
[----:B------:R-:W-:Y:S01]  /*3de0*/  FMUL R31, R31, R42 ;  /* 0x0000002a1f1f7220 */ /* 0x000fe20000400000 */
[----:B------:R-:W-:-:S02]  /*3df0*/  F2FP.BF16.F32.PACK_AB R27, RZ, R27 ;  /* 0x0000001bff1b723e */ /* 0x000fc400000010ff */
[----:B------:R-:W-:Y:S01]  /*3e00*/  F2FP.BF16.F32.PACK_AB R28, RZ, R28 ;  /* 0x0000001cff1c723e */ /* 0x000fe200000010ff */
[--C-:B------:R-:W-:Y:S01]  /*3e10*/  @P4 IMAD.MOV.U32 R12, RZ, RZ, R10.reuse ;  /* 0x000000ffff0c4224 */ /* 0x100fe200078e000a */
[----:B------:R-:W-:Y:S01]  /*3e20*/  F2FP.BF16.F32.PACK_AB R29, RZ, R29 ;  /* 0x0000001dff1d723e */ /* 0x000fe200000010ff */
[--C-:B------:R-:W-:Y:S01]  /*3e30*/  @P4 IMAD.MOV.U32 R13, RZ, RZ, R5.reuse ;  /* 0x000000ffff0d4224 */ /* 0x100fe200078e0005 */
[----:B------:R-:W-:Y:S01]  /*3e40*/  F2FP.BF16.F32.PACK_AB R30, RZ, R30 ;  /* 0x0000001eff1e723e */ /* 0x000fe200000010ff */
[--C-:B------:R-:W-:Y:S01]  /*3e50*/  IMAD.X R7, R15, 0x1, R5.reuse, P5 ;  /* 0x000000010f077824 */ /* 0x100fe200028e0605 */
[----:B-1----:R-:W-:Y:S01]  /*3e60*/  IADD3 R8, P5, R21, R10, RZ ;  /* 0x0000000a15087210 */ /* 0x002fe20007fbe0ff */
[----:B--2---:R-:W-:Y:S01]  /*3e70*/  @P2 IMAD.MOV.U32 R4, RZ, RZ, R10 ;  /* 0x000000ffff042224 */ /* 0x004fe200078e000a */
[----:B------:R-:W-:Y:S01]  /*3e80*/  @P4 STG.E.U16 desc[UR36][R12.64+0x2], R25 ;  /* 0x000002190c004986 */ /* 0x000fe2000c101524 */
[C---:B------:R-:W-:Y:S01]  /*3e90*/  ISETP.GT.AND P4, PT, R3.reuse, 0x1, P0 ;  /* 0x000000010300780c */ /* 0x040fe20000784270 */
[----:B------:R-:W-:Y:S01]  /*3ea0*/  @P1 IMAD.MOV.U32 R11, RZ, RZ, R5 ;  /* 0x000000ffff0b1224 */ /* 0x000fe200078e0005 */
[----:B------:R-:W-:Y:S01]  /*3eb0*/  F2FP.BF16.F32.PACK_AB R31, RZ, R31 ;  /* 0x0000001fff1f723e */ /* 0x000fe200000010ff */
[----:B------:R-:W-:Y:S01]  /*3ec0*/  @P3 STG.E.U16 desc[UR36][R6.64], R26 ;  /* 0x0000001a06003986 */ /* 0x000fe2000c101524 */
[----:B------:R-:W-:Y:S01]  /*3ed0*/  ISETP.GT.AND P3, PT, R3, 0x8, P0 ;  /* 0x000000080300780c */ /* 0x000fe20000764270 */
[----:B------:R-:W-:Y:S01]  /*3ee0*/  IMAD.X R9, R5, 0x1, R15, P5 ;  /* 0x0000000105097824 */ /* 0x000fe200028e060f */
[----:B------:R-:W-:-:S07]  /*3ef0*/  ISETP.GT.AND P0, PT, R3, 0x9, P0 ;  /* 0x000000090300780c */ /* 0x000fce0000704270 */
[----:B------:R-:W-:Y:S04]  /*3f00*/  @P4 STG.E.U16 desc[UR36][R6.64+0x2], R27 ;  /* 0x0000021b06004986 */ /* 0x000fe8000c101524 */
[----:B------:R0:W-:Y:S04]  /*3f10*/  @P2 STG.E.U16 desc[UR36][R4.64+0x10], R28 ;  /* 0x0000101c04002986 */ /* 0x0001e8000c101524 */
[----:B------:R1:W-:Y:S04]  /*3f20*/  @P1 STG.E.U16 desc[UR36][R10.64+0x12], R29 ;  /* 0x0000121d0a001986 */ /* 0x0003e8000c101524 */
[----:B------:R1:W-:Y:S01]  /*3f30*/  @P3 STG.E.U16 desc[UR36][R8.64+0x10], R30 ;  /* 0x0000101e08003986 */ /* 0x0003e2000c101524 */
[----:B0-----:R-:W-:-:S02]  /*3f40*/  @P0 IMAD.MOV.U32 R4, RZ, RZ, R8 ;  /* 0x000000ffff040224 */ /* 0x001fc400078e0008 */
[----:B------:R-:W-:-:S05]  /*3f50*/  @P0 IMAD.MOV.U32 R5, RZ, RZ, R9 ;  /* 0x000000ffff050224 */ /* 0x000fca00078e0009 */
[----:B------:R1:W-:Y:S02]  /*3f60*/  @P0 STG.E.U16 desc[UR36][R4.64+0x12], R31 ;  /* 0x0000121f04000986 */ /* 0x0003e4000c101524 */
.L_x_60:
[----:B------:R-:W-:Y:S05]  /*3f70*/  BSYNC B0 ;  /* 0x0000000000007941 */ /* 0x000fea0003800000 */
.L_x_32:
[----:B------:R-:W-:Y:S01]  /*3f80*/  ULDC UR4, c[0x0][0xc] ;  /* 0x0000030000047ab9 */ /* 0x000fe20000000800 */
[----:B------:R-:W-:Y:S01]  /*3f90*/  ULDC UR5, c[0x0][0x10] ;  /* 0x0000040000057ab9 */ /* 0x000fe20000000800 */
[----:B01----:R-:W0:Y:S01]  /*3fa0*/  LDC R5, c[0x0][0x14] ;  /* 0x00000500ff057b82 */ /* 0x003e220000000800 */
[----:B------:R-:W-:Y:S01]  /*3fb0*/  UIMAD.WIDE.U32 UR4, UR4, UR5, URZ ;  /* 0x00000005040472a5 */ /* 0x000fe2000f8e003f */
[----:B------:R-:W-:Y:S02]  /*3fc0*/  IMAD.MOV.U32 R3, RZ, RZ, R17 ;  /* 0x000000ffff037224 */ /* 0x000fe400078e0011 */
[----:B------:R-:W-:Y:S02]  /*3fd0*/  IMAD.MOV.U32 R48, RZ, RZ, -0x1 ;  /* 0xffffffffff307424 */ /* 0x000fe400078e00ff */
[----:B------:R-:W-:Y:S02]  /*3fe0*/  IMAD.MOV.U32 R43, RZ, RZ, -0x1 ;  /* 0xffffffffff2b7424 */ /* 0x000fe400078e00ff */
[----:B0-----:R-:W-:-:S04]  /*3ff0*/  IMAD.WIDE.U32 R2, R5, UR4, R2 ;  /* 0x0000000405027c25 */ /* 0x001fc8000f8e0002 */
[----:B------:R-:W-:Y:S01]  /*4000*/  IMAD R5, R5, UR5, RZ ;  /* 0x0000000505057c24 */ /* 0x000fe2000f8e02ff */
[----:B------:R-:W-:Y:S02]  /*4010*/  ULDC.64 UR4, c[0x0][0x650] ;  /* 0x0001940000047ab9 */ /* 0x000fe40000000a00 */
[----:B------:R-:W-:Y:S01]  /*4020*/  ISETP.GE.U32.AND P0, PT, R2, UR4, PT ;  /* 0x0000000402007c0c */ /* 0x000fe2000bf06070 */
[----:B------:R-:W-:Y:S01]  /*4030*/  IMAD.IADD R17, R3, 0x1, R5 ;  /* 0x0000000103117824 */ /* 0x000fe200078e0205 */
[----:B------:R-:W-:-:S04]  /*4040*/  PRMT R3, RZ, 0x7610, R3 ;  /* 0x00007610ff037816 */ /* 0x000fc80000000003 */
[----:B------:R-:W-:-:S13]  /*4050*/  ISETP.GE.U32.AND.EX P0, PT, R17, UR5, PT, P0 ;  /* 0x0000000511007c0c */ /* 0x000fda000bf06100 */
[----:B------:R-:W-:Y:S05]  /*4060*/  @P0 BRA `(.L_x_61) ;  /* 0x0000000400680947 */ /* 0x000fea0003800000 */
[----:B--2---:R-:W0:Y:S01]  /*4070*/  S2R R12, SR_CTAID.X ;  /* 0x00000000000c7919 */ /* 0x004e220000002500 */
[----:B------:R-:W1:Y:S01]  /*4080*/  LDC.64 R10, c[0x0][0x628] ;  /* 0x00018a00ff0a7b82 */ /* 0x000e620000000a00 */
[----:B------:R-:W-:Y:S01]  /*4090*/  ULDC UR4, c[0x0][0x150] ;  /* 0x0000540000047ab9 */ /* 0x000fe20000000800 */
[----:B------:R-:W-:Y:S01]  /*40a0*/  IMAD.MOV.U32 R8, RZ, RZ, R2 ;  /* 0x000000ffff087224 */ /* 0x000fe200078e0002 */
[----:B------:R-:W2:Y:S01]  /*40b0*/  S2R R24, SR_CTAID.Y ;  /* 0x0000000000187919 */ /* 0x000ea20000002600 */
[----:B------:R-:W-:-:S04]  /*40c0*/  IMAD.MOV.U32 R9, RZ, RZ, R17 ;  /* 0x000000ffff097224 */ /* 0x000fc800078e0011 */
[----:B------:R-:W2:Y:S08]  /*40d0*/  LDC R21, c[0x0][0x144] ;  /* 0x00005100ff157b82 */ /* 0x000eb00000000800 */
[----:B------:R-:W2:Y:S08]  /*40e0*/  LDC R0, c[0x0][0x630] ;  /* 0x00018c00ff007b82 */ /* 0x000eb00000000800 */
[----:B------:R-:W2:Y:S01]  /*40f0*/  LDC.64 R14, c[0x0][0x620] ;  /* 0x00018800ff0e7b82 */ /* 0x000ea20000000a00 */
[----:B-1----:R-:W-:-:S04]  /*4100*/  ISETP.NE.U32.AND P0, PT, R10, RZ, PT ;  /* 0x000000ff0a00720c */ /* 0x002fc80003f05070 */
[----:B------:R-:W-:Y:S02]  /*4110*/  ISETP.NE.AND.EX P0, PT, R11, RZ, PT, P0 ;  /* 0x000000ff0b00720c */ /* 0x000fe40003f05300 */
[----:B0-----:R-:W-:-:S05]  /*4120*/  I2FP.F32.U32 R3, R12 ;  /* 0x0000000c00037245 */ /* 0x001fca0000201000 */
[----:B------:R-:W-:-:S04]  /*4130*/  FMUL R3, R3, UR4 ;  /* 0x0000000403037c20 */ /* 0x000fc80008400000 */
[----:B------:R0:W1:Y:S02]  /*4140*/  F2I.U32.TRUNC.NTZ R20, R3 ;  /* 0x0000000300147305 */ /* 0x000064000020f000 */
[----:B------:R-:W-:Y:S05]  /*4150*/  @!P0 BRA `(.L_x_62) ;  /* 0x0000000000288947 */ /* 0x000fea0003800000 */
[----:B0-----:R-:W0:Y:S02]  /*4160*/  LDC R3, c[0x0][0x634] ;  /* 0x00018d00ff037b82 */ /* 0x001e240000000800 */
[----:B0-----:R-:W-:-:S05]  /*4170*/  IADD3 R3, P0, R2, R3, RZ ;  /* 0x0000000302037210 */ /* 0x001fca0007f1e0ff */
[----:B------:R-:W-:-:S04]  /*4180*/  IMAD.X R13, RZ, RZ, R17, P0 ;  /* 0x000000ffff0d7224 */ /* 0x000fc800000e0611 */
[----:B------:R-:W-:-:S04]  /*4190*/  IMAD.WIDE.U32 R4, R13, R10, RZ ;  /* 0x0000000a0d047225 */ /* 0x000fc800078e00ff */
[----:B---3--:R-:W-:-:S04]  /*41a0*/  IMAD.WIDE.U32 R6, P0, R3, R11, R4 ;  /* 0x0000000b03067225 */ /* 0x008fc80007800004 */
[----:B------:R-:W-:-:S04]  /*41b0*/  IMAD.WIDE.U32 R4, R3, R10, RZ ;  /* 0x0000000a03047225 */ /* 0x000fc800078e00ff */
[----:B------:R-:W-:Y:S01]  /*41c0*/  IMAD.X R9, RZ, RZ, RZ, P0 ;  /* 0x000000ffff097224 */ /* 0x000fe200000e06ff */
[----:B------:R-:W-:Y:S01]  /*41d0*/  IADD3 RZ, P0, R5, R6, RZ ;  /* 0x0000000605ff7210 */ /* 0x000fe20007f1e0ff */
[----:B------:R-:W-:-:S04]  /*41e0*/  IMAD.MOV.U32 R8, RZ, RZ, R7 ;  /* 0x000000ffff087224 */ /* 0x000fc800078e0007 */
[----:B------:R-:W-:-:S08]  /*41f0*/  IMAD.WIDE.U32.X R8, R13, R11, R8, P0 ;  /* 0x0000000b0d087225 */ /* 0x000fd000000e0408 */
.L_x_62:
[-CC-:B--2---:R-:W-:Y:S01]  /*4200*/  SHF.R.U64 R43, R8, R0.reuse, R9.reuse ;  /* 0x00000000082b7219 */ /* 0x184fe20000001209 */
[----:B------:R-:W2:Y:S01]  /*4210*/  LDC.64 R28, c[0x0][0x640] ;  /* 0x00019000ff1c7b82 */ /* 0x000ea20000000a00 */
[----:B------:R-:W-:Y:S01]  /*4220*/  SHF.R.U32.HI R0, RZ, R0, R9 ;  /* 0x00000000ff007219 */ /* 0x000fe20000011609 */
[----:B-1----:R-:W-:Y:S01]  /*4230*/  IMAD.MOV R20, RZ, RZ, -R20 ;  /* 0x000000ffff147224 */ /* 0x002fe200078e0a14 */
[----:B---3--:R-:W-:Y:S01]  /*4240*/  IADD3 R7, P0, RZ, -R43, RZ ;  /* 0x8000002bff077210 */ /* 0x008fe20007f1e0ff */
[----:B------:R-:W-:Y:S02]  /*4250*/  ULDC UR4, c[0x0][0x154] ;  /* 0x0000550000047ab9 */ /* 0x000fe40000000800 */
[----:B------:R-:W-:Y:S02]  /*4260*/  IMAD R21, R21, R20, R12 ;  /* 0x0000001415157224 */ /* 0x000fe400078e020c */
[----:B------:R-:W1:Y:S01]  /*4270*/  LDC R6, c[0x0][0x618] ;  /* 0x00018600ff067b82 */ /* 0x000e620000000800 */
[----:B0-----:R-:W-:-:S04]  /*4280*/  IMAD.X R3, RZ, RZ, ~R0, P0 ;  /* 0x000000ffff037224 */ /* 0x001fc800000e0e00 */
[-C--:B------:R-:W-:Y:S02]  /*4290*/  IMAD R0, R3, R14.reuse, RZ ;  /* 0x0000000e03007224 */ /* 0x080fe400078e02ff */
[----:B------:R-:W-:Y:S01]  /*42a0*/  IMAD.MOV.U32 R3, RZ, RZ, R17 ;  /* 0x000000ffff037224 */ /* 0x000fe200078e0011 */
[----:B------:R-:W0:Y:S01]  /*42b0*/  LDC R8, c[0x0][0x608] ;  /* 0x00018200ff087b82 */ /* 0x000e220000000800 */
[----:B------:R-:W-:-:S04]  /*42c0*/  IMAD.WIDE.U32 R4, R7, R14, R2 ;  /* 0x0000000e07047225 */ /* 0x000fc800078e0002 */
[----:B------:R-:W-:-:S03]  /*42d0*/  IMAD R3, R7, R15, R0 ;  /* 0x0000000f07037224 */ /* 0x000fc600078e0200 */
[----:B------:R-:W3:Y:S01]  /*42e0*/  LDC R26, c[0x0][0x658] ;  /* 0x00019600ff1a7b82 */ /* 0x000ee20000000800 */
[----:B------:R-:W-:Y:S01]  /*42f0*/  I2FP.F32.U32 R0, R24 ;  /* 0x0000001800007245 */ /* 0x000fe20000201000 */
[----:B------:R-:W-:Y:S01]  /*4300*/  IMAD.MOV.U32 R7, RZ, RZ, 0x1 ;  /* 0x00000001ff077424 */ /* 0x000fe200078e00ff */
[----:B--2---:R-:W-:Y:S01]  /*4310*/  ISETP.NE.U32.AND P0, PT, R28, RZ, PT ;  /* 0x000000ff1c00720c */ /* 0x004fe20003f05070 */
[----:B------:R-:W-:Y:S02]  /*4320*/  IMAD.IADD R3, R5, 0x1, R3 ;  /* 0x0000000105037824 */ /* 0x000fe400078e0203 */
[----:B------:R-:W-:Y:S01]  /*4330*/  FMUL R0, R0, UR4 ;  /* 0x0000000400007c20 */ /* 0x000fe20008400000 */
[----:B------:R-:W-:Y:S01]  /*4340*/  ISETP.NE.AND.EX P0, PT, R29, RZ, PT, P0 ;  /* 0x000000ff1d00720c */ /* 0x000fe20003f05300 */
[----:B------:R-:W2:Y:S01]  /*4350*/  LDC R15, c[0x0][0x148] ;  /* 0x00005200ff0f7b82 */ /* 0x000ea20000000800 */
[-CC-:B-1----:R-:W-:Y:S01]  /*4360*/  SHF.R.U64 R12, R4, R6.reuse, R3.reuse ;  /* 0x00000006040c7219 */ /* 0x182fe20000001203 */
[----:B------:R1:W1:Y:S01]  /*4370*/  F2I.U32.TRUNC.NTZ R13, R0 ;  /* 0x00000000000d7305 */ /* 0x000262000020f000 */
[----:B------:R-:W-:Y:S01]  /*4380*/  SHF.R.U32.HI R3, RZ, R6, R3 ;  /* 0x00000006ff037219 */ /* 0x000fe20000011603 */
[----:B------:R-:W-:-:S04]  /*4390*/  IMAD.MOV.U32 R5, RZ, RZ, -0x1 ;  /* 0xffffffffff057424 */ /* 0x000fc800078e00ff */
[----:B------:R-:W1:Y:S01]  /*43a0*/  LDC R20, c[0x0][0x600] ;  /* 0x00018000ff147b82 */ /* 0x000e620000000800 */
[-CC-:B0-----:R-:W-:Y:S02]  /*43b0*/  SHF.R.U64 R10, R12, R8.reuse, R3.reuse ;  /* 0x000000080c0a7219 */ /* 0x181fe40000001203 */
[----:B------:R-:W-:-:S05]  /*43c0*/  SHF.R.U32.HI R3, RZ, R8, R3 ;  /* 0x00000008ff037219 */ /* 0x000fca0000011603 */
[----:B------:R-:W0:Y:S01]  /*43d0*/  LDC R27, c[0x0][0x648] ;  /* 0x00019200ff1b7b82 */ /* 0x000e220000000800 */
[-C--:B---3--:R-:W-:Y:S02]  /*43e0*/  SHF.L.U32 R4, R5, R26.reuse, RZ ;  /* 0x0000001a05047219 */ /* 0x088fe400000006ff */
[-CC-:B------:R-:W-:Y:S02]  /*43f0*/  SHF.R.U64 R14, R10, R26.reuse, R3.reuse ;  /* 0x0000001a0a0e7219 */ /* 0x180fe40000001203 */
[----:B------:R-:W-:Y:S02]  /*4400*/  SHF.R.U32.HI R5, RZ, R26, R3 ;  /* 0x0000001aff057219 */ /* 0x000fe40000011603 */
[----:B------:R-:W-:Y:S01]  /*4410*/  LOP3.LUT R25, RZ, R4, RZ, 0x33, !PT ;  /* 0x00000004ff197212 */ /* 0x000fe200078e33ff */
[----:B------:R-:W3:Y:S01]  /*4420*/  LDC R30, c[0x0][0x638] ;  /* 0x00018e00ff1e7b82 */ /* 0x000ee20000000800 */
[----:B------:R-:W-:Y:S01]  /*4430*/  SHF.L.U32 R26, R7, R26, RZ ;  /* 0x0000001a071a7219 */ /* 0x000fe200000006ff */
[----:B------:R-:W-:-:S06]  /*4440*/  IMAD.MOV.U32 R4, RZ, RZ, R14 ;  /* 0x000000ffff047224 */ /* 0x000fcc00078e000e */
[----:B------:R-:W0:Y:S01]  /*4450*/  LDC R31, c[0x0][0x610] ;  /* 0x00018400ff1f7b82 */ /* 0x000e220000000800 */
        /* <DEDUP_REMOVED lines=11> */
.L_x_63:
[----:B------:R-:W-:Y:S01]  /*4510*/  ISETP.NE.AND P0, PT, R16, 0x1, PT ;  /* 0x000000011000780c */ /* 0x000fe20003f05270 */
[----:B-1----:R-:W-:Y:S01]  /*4520*/  VIADD R7, R20, 0xffffffff ;  /* 0xffffffff14077836 */ /* 0x002fe20000000000 */
[----:B0-----:R-:W-:Y:S01]  /*4530*/  SHF.R.U64 R0, R4, R27, R5 ;  /* 0x0000001b04007219 */ /* 0x001fe20000001205 */
[----:B------:R-:W-:Y:S01]  /*4540*/  IMAD.MOV R13, RZ, RZ, -R13 ;  /* 0x000000ffff0d7224 */ /* 0x000fe200078e0a0d */
[----:B------:R-:W-:Y:S01]  /*4550*/  LOP3.LUT R5, R10, R25, RZ, 0xc0, !PT ;  /* 0x000000190a057212 */ /* 0x000fe200078ec0ff */
[----:B------:R-:W-:Y:S01]  /*4560*/  IMAD.MOV.U32 R4, RZ, RZ, 0x1 ;  /* 0x00000001ff047424 */ /* 0x000fe200078e00ff */
[----:B------:R-:W-:Y:S01]  /*4570*/  LOP3.LUT R12, R12, R7, RZ, 0xc0, !PT ;  /* 0x000000070c0c7212 */ /* 0x000fe200078ec0ff */
[----:B------:R-:W-:Y:S02]  /*4580*/  IMAD.MOV R3, RZ, RZ, -R0 ;  /* 0x000000ffff037224 */ /* 0x000fe400078e0a00 */
[----:B------:R-:W-:Y:S02]  /*4590*/  IMAD R0, R26, R0, R5 ;  /* 0x000000001a007224 */ /* 0x000fe400078e0205 */
[----:B---3--:R-:W-:-:S02]  /*45a0*/  IMAD R3, R3, R30, R14 ;  /* 0x0000001e03037224 */ /* 0x008fc400078e020e */
[----:B--2---:R-:W-:Y:S02]  /*45b0*/  @P0 IMAD R21, R15, R13, R24 ;  /* 0x0000000d0f150224 */ /* 0x004fe400078e0218 */
[----:B------:R-:W-:Y:S01]  /*45c0*/  IMAD R5, R3, R20, R12 ;  /* 0x0000001403057224 */ /* 0x000fe200078e020c */
[----:B------:R-:W-:Y:S01]  /*45d0*/  PRMT R3, R4, 0x7610, R3 ;  /* 0x0000761004037816 */ /* 0x000fe20000000003 */
[----:B------:R-:W-:-:S05]  /*45e0*/  IMAD R0, R0, R31, R21 ;  /* 0x0000001f00007224 */ /* 0x000fca00078e0215 */
[----:B------:R-:W-:Y:S02]  /*45f0*/  SEL R48, R5, R0, !P0 ;  /* 0x0000000005307207 */ /* 0x000fe40004000000 */
[----:B------:R-:W-:-:S07]  /*4600*/  SEL R0, R0, R5, !P0 ;  /* 0x0000000500007207 */ /* 0x000fce0004000000 */
.L_x_61:
[----:B------:R-:W-:Y:S01]  /*4610*/  LOP3.LUT P0, RZ, R3, 0xff, RZ, 0xc0, !PT ;  /* 0x000000ff03ff7812 */ /* 0x000fe2000780c0ff */
[----:B-----5:R-:W-:-:S12]  /*4620*/  IMAD.MOV.U32 R47, RZ, RZ, R0 ;  /* 0x000000ffff2f7224 */ /* 0x020fd800078e0000 */
[----:B------:R-:W-:Y:S05]  /*4630*/  @P0 BRA `(.L_x_64) ;  /* 0xffffffcc00180947 */ /* 0x000fea000383ffff */
[----:B------:R-:W-:Y:S05]  /*4640*/  EXIT ;  /* 0x000000000000794d */ /* 0x000fea0003800000 */
.L_x_7:
[----:B0-----:R-:W-:Y:S01]  /*4650*/  ULDC.64 UR4, c[0x0][0x650] ;  /* 0x0001940000047ab9 */ /* 0x001fe20000000a00 */
        /* <DEDUP_REMOVED lines=25> */
.L_x_66:
[----:B------:R-:W0:Y:S01]  /*47f0*/  LDC.64 R28, c[0x0][0x640] ;  /* 0x00019000ff1c7b82 */ /* 0x000e220000000a00 */
[-CC-:B------:R-:W-:Y:S01]  /*4800*/  SHF.R.U64 R23, R14, R6.reuse, R15.reuse ;  /* 0x000000060e177219 */ /* 0x180fe2000000120f */
[----:B------:R-:W-:Y:S01]  /*4810*/  IMAD.MOV.U32 R10, RZ, RZ, R2 ;  /* 0x000000ffff0a7224 */ /* 0x000fe200078e0002 */
[----:B------:R-:W-:Y:S01]  /*4820*/  SHF.R.U32.HI R6, RZ, R6, R15 ;  /* 0x00000006ff067219 */ /* 0x000fe2000001160f */
[----:B------:R-:W-:Y:S01]  /*4830*/  IMAD.MOV.U32 R30, RZ, RZ, 0x1 ;  /* 0x00000001ff1e7424 */ /* 0x000fe200078e00ff */
[----:B------:R-:W-:-:S03]  /*4840*/  IADD3 R13, P0, RZ, -R23, RZ ;  /* 0x80000017ff0d7210 */ /* 0x000fc60007f1e0ff */
[----:B------:R-:W1:Y:S02]  /*4850*/  LDC R12, c[0x0][0x618] ;  /* 0x00018600ff0c7b82 */ /* 0x000e640000000800 */
[----:B------:R-:W-:-:S04]  /*4860*/  IMAD.X R11, RZ, RZ, ~R6, P0 ;  /* 0x000000ffff0b7224 */ /* 0x000fc800000e0e06 */
[-C--:B------:R-:W-:Y:S02]  /*4870*/  IMAD R6, R11, R24.reuse, RZ ;  /* 0x000000180b067224 */ /* 0x080fe400078e02ff */
[----:B------:R-:W2:Y:S01]  /*4880*/  LDC R14, c[0x0][0x608] ;  /* 0x00018200ff0e7b82 */ /* 0x000ea20000000800 */
[----:B------:R-:W-:Y:S02]  /*4890*/  IMAD.MOV.U32 R11, RZ, RZ, R17 ;  /* 0x000000ffff0b7224 */ /* 0x000fe400078e0011 */
[----:B------:R-:W-:-:S05]  /*48a0*/  IMAD.WIDE.U32 R10, R13, R24, R10 ;  /* 0x000000180d0a7225 */ /* 0x000fca00078e000a */
[----:B------:R-:W3:Y:S01]  /*48b0*/  LDC R27, c[0x0][0x658] ;  /* 0x00019600ff1b7b82 */ /* 0x000ee20000000800 */
[----:B------:R-:W-:Y:S01]  /*48c0*/  IMAD R13, R13, R25, R6 ;  /* 0x000000190d0d7224 */ /* 0x000fe200078e0206 */
[----:B0-----:R-:W-:-:S03]  /*48d0*/  ISETP.NE.U32.AND P0, PT, R28, RZ, PT ;  /* 0x000000ff1c00720c */ /* 0x001fc60003f05070 */
[----:B------:R-:W-:Y:S01]  /*48e0*/  IMAD.IADD R11, R11, 0x1, R13 ;  /* 0x000000010b0b7824 */ /* 0x000fe200078e020d */
[----:B------:R-:W-:Y:S02]  /*48f0*/  ISETP.NE.AND.EX P0, PT, R29, RZ, PT, P0 ;  /* 0x000000ff1d00720c */ /* 0x000fe40003f05300 */
[----:B------:R-:W0:Y:S02]  /*4900*/  LDC R22, c[0x0][0x600] ;  /* 0x00018000ff167b82 */ /* 0x000e240000000800 */
[-CC-:B-1----:R-:W-:Y:S01]  /*4910*/  SHF.R.U64 R8, R10, R12.reuse, R11.reuse ;  /* 0x0000000c0a087219 */ /* 0x182fe2000000120b */
[----:B------:R-:W-:Y:S01]  /*4920*/  IMAD.MOV.U32 R10, RZ, RZ, -0x1 ;  /* 0xffffffffff0a7424 */ /* 0x000fe200078e00ff */
[----:B------:R-:W-:-:S04]  /*4930*/  SHF.R.U32.HI R11, RZ, R12, R11 ;  /* 0x0000000cff0b7219 */ /* 0x000fc8000001160b */
[----:B------:R-:W1:Y:S01]  /*4940*/  LDC R24, c[0x0][0x648] ;  /* 0x00019200ff187b82 */ /* 0x000e620000000800 */
[-CC-:B--2---:R-:W-:Y:S02]  /*4950*/  SHF.R.U64 R21, R8, R14.reuse, R11.reuse ;  /* 0x0000000e08157219 */ /* 0x184fe4000000120b */
[----:B------:R-:W-:-:S05]  /*4960*/  SHF.R.U32.HI R6, RZ, R14, R11 ;  /* 0x0000000eff067219 */ /* 0x000fca000001160b */
[----:B------:R-:W2:Y:S01]  /*4970*/  LDC R26, c[0x0][0x638] ;  /* 0x00018e00ff1a7b82 */ /* 0x000ea20000000800 */
[-C--:B---3--:R-:W-:Y:S02]  /*4980*/  SHF.L.U32 R10, R10, R27.reuse, RZ ;  /* 0x0000001b0a0a7219 */ /* 0x088fe400000006ff */
[-CC-:B------:R-:W-:Y:S02]  /*4990*/  SHF.R.U64 R25, R21, R27.reuse, R6.reuse ;  /* 0x0000001b15197219 */ /* 0x180fe40000001206 */
[----:B------:R-:W-:Y:S02]  /*49a0*/  LOP3.LUT R32, RZ, R10, RZ, 0x33, !PT ;  /* 0x0000000aff207212 */ /* 0x000fe400078e33ff */
[----:B------:R-:W-:Y:S01]  /*49b0*/  SHF.R.U32.HI R11, RZ, R27, R6 ;  /* 0x0000001bff0b7219 */ /* 0x000fe20000011606 */
[----:B------:R-:W3:Y:S01]  /*49c0*/  LDC R31, c[0x0][0x610] ;  /* 0x00018400ff1f7b82 */ /* 0x000ee20000000800 */
[----:B------:R-:W-:Y:S01]  /*49d0*/  IMAD.MOV.U32 R10, RZ, RZ, R25 ;  /* 0x000000ffff0a7224 */ /* 0x000fe200078e0019 */
[----:B------:R-:W-:Y:S06]  /*49e0*/  @!P0 BRA `(.L_x_67) ;  /* 0x0000000000288947 */ /* 0x000fec0003800000 */
        /* <DEDUP_REMOVED lines=10> */
.L_x_67:
[----:B------:R-:W-:Y:S02]  /*4a90*/  ISETP.NE.AND P0, PT, R16, 0x1, PT ;  /* 0x000000011000780c */ /* 0x000fe40003f05270 */
[----:B-1----:R-:W-:Y:S01]  /*4aa0*/  SHF.R.U64 R6, R10, R24, R11 ;  /* 0x000000180a067219 */ /* 0x002fe2000000120b */
[----:B0-----:R-:W-:Y:S01]  /*4ab0*/  VIADD R11, R22, 0xffffffff ;  /* 0xffffffff160b7836 */ /* 0x001fe20000000000 */
[----:B------:R-:W-:Y:S02]  /*4ac0*/  SHF.L.U32 R30, R30, R27, RZ ;  /* 0x0000001b1e1e7219 */ /* 0x000fe400000006ff */
[----:B------:R-:W-:Y:S01]  /*4ad0*/  LOP3.LUT R5, R21, R32, RZ, 0xc0, !PT ;  /* 0x0000002015057212 */ /* 0x000fe200078ec0ff */
[----:B------:R-:W-:-:S04]  /*4ae0*/  IMAD.MOV R10, RZ, RZ, -R6 ;  /* 0x000000ffff0a7224 */ /* 0x000fc800078e0a06 */
[----:B------:R-:W-:Y:S01]  /*4af0*/  IMAD R6, R30, R6, R5 ;  /* 0x000000061e067224 */ /* 0x000fe200078e0205 */
[----:B------:R-:W-:Y:S01]  /*4b00*/  LOP3.LUT R5, R8, R11, RZ, 0xc0, !PT ;  /* 0x0000000b08057212 */ /* 0x000fe200078ec0ff */
[----:B------:R-:W-:Y:S02]  /*4b10*/  @P0 IMAD R7, R9, R20, R4 ;  /* 0x0000001409070224 */ /* 0x000fe400078e0204 */
[----:B--2---:R-:W-:Y:S02]  /*4b20*/  IMAD R4, R10, R26, R25 ;  /* 0x0000001a0a047224 */ /* 0x004fe400078e0219 */
[----:B---3--:R-:W-:Y:S02]  /*4b30*/  IMAD R7, R6, R31, R7 ;  /* 0x0000001f06077224 */ /* 0x008fe400078e0207 */
[----:B------:R-:W-:Y:S02]  /*4b40*/  IMAD R4, R4, R22, R5 ;  /* 0x0000001604047224 */ /* 0x000fe400078e0205 */
[----:B------:R-:W-:-:S02]  /*4b50*/  IMAD.MOV.U32 R8, RZ, RZ, 0x1 ;  /* 0x00000001ff087424 */ /* 0x000fc400078e00ff */
[----:B------:R-:W-:Y:S01]  /*4b60*/  IMAD.MOV.U32 R6, RZ, RZ, R23 ;  /* 0x000000ffff067224 */ /* 0x000fe200078e0017 */
[----:B------:R-:W-:Y:S02]  /*4b70*/  SEL R21, R4, R7, !P0 ;  /* 0x0000000704157207 */ /* 0x000fe40004000000 */
[----:B------:R-:W-:-:S07]  /*4b80*/  SEL R22, R7, R4, !P0 ;  /* 0x0000000407167207 */ /* 0x000fce0004000000 */
.L_x_65:
[----:B------:R-:W-:-:S08]  /*4b90*/  NOP ;  /* 0x0000000000007918 */ /* 0x000fd00000000000 */
[----:B------:R-:W0:-:S00]  /*4ba0*/  USETMAXREG.DEALLOC.CTAPOOL 0x28 ;  /* 0x00000028000079c8 */ /* 0x000e0000080e0500 */
[----:B0-----:R-:W-:-:S13]  /*4bb0*/  ISETP.NE.AND P0, PT, R3, RZ, PT ;  /* 0x000000ff0300720c */ /* 0x001fda0003f05270 */
[----:B------:R-:W-:Y:S05]  /*4bc0*/  @P0 EXIT ;  /* 0x000000000000094d */ /* 0x000fea0003800000 */
[----:B------:R-:W-:Y:S01]  /*4bd0*/  LOP3.LUT P0, RZ, R8, 0xff, RZ, 0xc0, !PT ;  /* 0x000000ff08ff7812 */ /* 0x000fe2000780c0ff */
[----:B------:R-:W-:Y:S02]  /*4be0*/  IMAD.MOV.U32 R8, RZ, RZ, 0x1 ;  /* 0x00000001ff087424 */ /* 0x000fe400078e00ff */
[----:B------:R-:W-:-:S10]  /*4bf0*/  IMAD.MOV.U32 R9, RZ, RZ, RZ ;  /* 0x000000ffff097224 */ /* 0x000fd400078e00ff */
[----:B------:R-:W-:Y:S05]  /*4c00*/  @!P0 BRA `(.L_x_68) ;  /* 0x0000000c007c8947 */ /* 0x000fea0003800000 */
[----:B------:R-:W0:Y:S01]  /*4c10*/  LDC R3, c[0x0][0x28c] ;  /* 0x0000a300ff037b82 */ /* 0x000e220000000800 */
[----:B------:R-:W1:Y:S01]  /*4c20*/  S2R R13, SR_CgaCtaId ;  /* 0x00000000000d7919 */ /* 0x000e620000008800 */
[----:B------:R-:W-:Y:S01]  /*4c30*/  ULDC UR5, c[0x0][0x658] ;  /* 0x0001960000057ab9 */ /* 0x000fe20000000800 */
[----:B------:R-:W-:Y:S01]  /*4c40*/  UMOV UR7, 0xffffffff ;  /* 0xffffffff00077882 */ /* 0x000fe20000000000 */
[----:B------:R-:W-:Y:S01]  /*4c50*/  ULDC UR6, c[0x0][0xc] ;  /* 0x0000030000067ab9 */ /* 0x000fe20000000800 */
[----:B------:R-:W-:Y:S01]  /*4c60*/  USHF.L.U32 UR9, UR7, UR5, URZ ;  /* 0x0000000507097299 */ /* 0x000fe2000800063f */
[----:B------:R-:W-:Y:S01]  /*4c70*/  BSSY B0, `(.L_x_68) ;  /* 0x00000d8000007945 */ /* 0x000fe20003800000 */
[----:B------:R-:W-:Y:S01]  /*4c80*/  UMOV UR8, 0x1 ;  /* 0x0000000100087882 */ /* 0x000fe20000000000 */
[----:B------:R-:W-:Y:S01]  /*4c90*/  ULDC UR7, c[0x0][0x10] ;  /* 0x0000040000077ab9 */ /* 0x000fe20000000800 */
[----:B------:R-:W-:Y:S01]  /*4ca0*/  USHF.L.U32 UR5, UR8, UR5, URZ ;  /* 0x0000000508057299 */ /* 0x000fe2000800063f */
[----:B------:R-:W-:Y:S01]  /*4cb0*/  IMAD.MOV.U32 R11, RZ, RZ, 0x1 ;  /* 0x00000001ff0b7424 */ /* 0x000fe200078e00ff */
[----:B------:R-:W-:Y:S01]  /*4cc0*/  UIMAD.WIDE.U32 UR6, UR6, UR7, URZ ;  /* 0x00000007060672a5 */ /* 0x000fe2000f8e003f */
[----:B------:R-:W-:Y:S01]  /*4cd0*/  LOP3.LUT R20, R18, 0x2, RZ, 0xfc, !PT ;  /* 0x0000000212147812 */ /* 0x000fe200078efcff */
[----:B------:R-:W-:Y:S01]  /*4ce0*/  ULDC UR8, c[0x0][0x14] ;  /* 0x0000050000087ab9 */ /* 0x000fe20000000800 */
[----:B------:R-:W-:Y:S01]  /*4cf0*/  IMAD.MOV.U32 R8, RZ, RZ, 0x1 ;  /* 0x00000001ff087424 */ /* 0x000fe200078e00ff */
[----:B------:R-:W-:Y:S01]  /*4d00*/  UIMAD.WIDE.U32 UR30, UR6, UR8, URZ ;  /* 0x00000008061e72a5 */ /* 0x000fe2000f8e003f */
[----:B------:R-:W-:Y:S01]  /*4d10*/  IMAD.MOV.U32 R9, RZ, RZ, RZ ;  /* 0x000000ffff097224 */ /* 0x000fe200078e00ff */
[----:B------:R-:W-:Y:S01]  /*4d20*/  UIMAD UR7, UR7, UR8, URZ ;  /* 0x00000008070772a4 */ /* 0x000fe2000f8e023f */
[----:B------:R-:W-:Y:S01]  /*4d30*/  ULDC UR4, c[0x0][0x600] ;  /* 0x0001800000047ab9 */ /* 0x000fe20000000800 */
[----:B------:R-:W-:-:S02]  /*4d40*/  ULOP3.LUT UR6, URZ, UR9, URZ, 0x33, !UPT ;  /* 0x000000093f067292 */ /* 0x000fc4000f8e333f */
[----:B------:R-:W-:Y:S01]  /*4d50*/  UIADD3 UR4, UR4, -0x1, URZ ;  /* 0xffffffff04047890 */ /* 0x000fe2000fffe03f */
[----:B0-----:R-:W-:Y:S01]  /*4d60*/  VIADD R3, R3, 0x7f ;  /* 0x0000007f03037836 */ /* 0x001fe20000000000 */
[----:B------:R-:W-:Y:S01]  /*4d70*/  UIADD3 UR7, UR31, UR7, URZ ;  /* 0x000000071f077290 */ /* 0x000fe2000fffe03f */
[----:B------:R-:W-:-:S03]  /*4d80*/  ULDC.64 UR38, c[0x0][0x198] ;  /* 0x0000660000267ab9 */ /* 0x000fc60000000a00 */
[----:B------:R-:W-:-:S04]  /*4d90*/  SHF.R.S32.HI R4, RZ, 0x1f, R3 ;  /* 0x0000001fff047819 */ /* 0x000fc80000011403 */
[----:B------:R-:W-:Y:S01]  /*4da0*/  LEA.HI R4, R4, R3, RZ, 0x7 ;  /* 0x0000000304047211 */ /* 0x000fe200078f38ff */
[C---:B-1----:R-:W-:Y:S02]  /*4db0*/  IMAD.SHL.U32 R12, R13.reuse, 0x8, RZ ;  /* 0x000000080d0c7824 */ /* 0x042fe400078e00ff */
[----:B------:R-:W-:Y:S01]  /*4dc0*/  IMAD.SHL.U32 R13, R13, 0x200, RZ ;  /* 0x000002000d0d7824 */ /* 0x000fe200078e00ff */
[----:B------:R-:W-:Y:S02]  /*4dd0*/  SHF.R.S32.HI R10, RZ, 0x7, R4 ;  /* 0x00000007ff0a7819 */ /* 0x000fe40000011404 */
[----:B------:R-:W-:Y:S02]  /*4de0*/  LOP3.LUT R12, R12, 0x8, RZ, 0xc0, !PT ;  /* 0x000000080c0c7812 */ /* 0x000fe400078ec0ff */
[----:B------:R-:W-:Y:S01]  /*4df0*/  LOP3.LUT R13, R13, 0x200, RZ, 0xc0, !PT ;  /* 0x000002000d0d7812 */ /* 0x000fe200078ec0ff */
[----:B------:R-:W-:-:S07]  /*4e00*/  VIADD R19, R10, 0x1 ;  /* 0x000000010a137836 */ /* 0x000fce0000000000 */
.L_x_79:
[----:B------:R-:W-:-:S03]  /*4e10*/  UMOV UR8, 0xffffffff ;  /* 0xffffffff00087882 */ /* 0x000fc60000000000 */
[----:B------:R-:W-:Y:S05]  /*4e20*/  BRA.DIV UR8, `(.L_x_69) ;  /* 0x0000000e08dc7947 */ /* 0x000fea000b800000 */
[----:B------:R-:W-:-:S13]  /*4e30*/  ELECT P6, URZ, PT ;  /* 0x00000000003f782f */ /* 0x000fda00038c0000 */
.L_x_90:
[----:B------:R-:W0:Y:S01]  /*4e40*/  LDC R3, c[0x0][0x28c] ;  /* 0x0000a300ff037b82 */ /* 0x000e220000000800 */
[----:B------:R-:W-:Y:S01]  /*4e50*/  BSSY B1, `(.L_x_70) ;  /* 0x0000044000017945 */ /* 0x000fe20003800000 */
[----:B0-----:R-:W-:-:S13]  /*4e60*/  ISETP.LT.OR P6, PT, R3, 0x1, !P6 ;  /* 0x000000010300780c */ /* 0x001fda00077c1670 */
[----:B------:R-:W-:Y:S05]  /*4e70*/  @P6 BRA `(.L_x_71) ;  /* 0x0000000400046947 */ /* 0x000fea0003800000 */
[----:B------:R-:W-:Y:S02]  /*4e80*/  IMAD R22, R22, 0xc0, RZ ;  /* 0x000000c016167824 */ /* 0x000fe400078e02ff */
[----:B------:R-:W-:Y:S02]  /*4e90*/  IMAD R21, R21, 0x10, R12 ;  /* 0x0000001015157824 */ /* 0x000fe400078e020c */
[----:B------:R-:W-:Y:S02]  /*4ea0*/  IMAD.MOV.U32 R23, RZ, RZ, RZ ;  /* 0x000000ffff177224 */ /* 0x000fe400078e00ff */
[----:B------:R-:W-:Y:S02]  /*4eb0*/  IMAD.MOV.U32 R3, RZ, RZ, R19 ;  /* 0x000000ffff037224 */ /* 0x000fe400078e0013 */
[----:B------:R-:W-:Y:S02]  /*4ec0*/  IMAD.MOV.U32 R4, RZ, RZ, R8 ;  /* 0x000000ffff047224 */ /* 0x000fe400078e0008 */
[----:B------:R-:W-:-:S07]  /*4ed0*/  IMAD.MOV.U32 R14, RZ, RZ, R9 ;  /* 0x000000ffff0e7224 */ /* 0x000fce00078e0009 */
.L_x_74:
[----:B------:R-:W0:Y:S01]  /*4ee0*/  S2R R24, SR_CgaCtaId ;  /* 0x0000000000187919 */ /* 0x000e220000008800 */
[----:B------:R-:W-:Y:S02]  /*4ef0*/  MOV R5, 0x400 ;  /* 0x0000040000057802 */ /* 0x000fe40000000f00 */
[----:B------:R-:W-:-:S13]  /*4f00*/  ISETP.NE.AND P1, PT, R0, RZ, PT ;  /* 0x000000ff0000720c */ /* 0x000fda0003f25270 */
[----:B------:R-:W1:Y:S01]  /*4f10*/  @!P1 LDC R7, c[0x0][0x500] ;  /* 0x00014000ff079b82 */ /* 0x000e620000000800 */
[----:B0-----:R-:W-:Y:S02]  /*4f20*/  LEA R15, R24, R5, 0x18 ;  /* 0x00000005180f7211 */ /* 0x001fe400078ec0ff */
[----:B------:R-:W-:-:S03]  /*4f30*/  SHF.L.U32 R5, R4, 0x1f, RZ ;  /* 0x0000001f04057819 */ /* 0x000fc600000006ff */
[----:B------:R-:W-:-:S04]  /*4f40*/  IMAD R24, R14, 0x8, R15 ;  /* 0x000000080e187824 */ /* 0x000fc800078e020f */
[----:B------:R-:W0:Y:S02]  /*4f50*/  SYNCS.PHASECHK.TRANS64.TRYWAIT P0, [R24+URZ+0x20], R5 ;  /* 0x00002005180075a7 */ /* 0x000e24000800017f */
[----:B01----:R-:W-:Y:S05]  /*4f60*/  @!P0 BRA `(.L_x_72) ;  /* 0x0000000c00ac8947 */ /* 0x003fea0003800000 */
.L_x_91:
[----:B0-----:R-:W-:Y:S01]  /*4f70*/  PRMT R5, R20, 0x9910, RZ ;  /* 0x0000991014057816 */ /* 0x001fe200000000ff */
[----:B------:R0:W-:Y:S03]  /*4f80*/  @!P1 SYNCS.ARRIVE.TRANS64 RZ, [R24+URZ], R7 ;  /* 0x0000000718ff99a7 */ /* 0x0001e6000800003f */
[----:B------:R-:W-:-:S13]  /*4f90*/  ISETP.NE.AND P0, PT, R5, 0x2, PT ;  /* 0x000000020500780c */ /* 0x000fda0003f05270 */
[----:B0-----:R-:W-:Y:S05]  /*4fa0*/  @P0 BRA `(.L_x_73) ;  /* 0x0000000000040947 */ /* 0x001fea0003800000 */
[----:B------:R-:W-:Y:S01]  /*4fb0*/  BPT.TRAP 0x1 ;  /* 0x000000040000795c */ /* 0x000fe20000300000 */
.L_x_73:
[----:B------:R-:W-:Y:S01]  /*4fc0*/  IMAD R5, R14, 0xc000, R15 ;  /* 0x0000c0000e057824 */ /* 0x000fe200078e020f */
[----:B------:R-:W-:Y:S01]  /*4fd0*/  R2UR UR34, R23 ;  /* 0x00000000172272ca */ /* 0x000fe200000e0000 */
[----:B------:R-:W-:Y:S01]  /*4fe0*/  VIADD R3, R3, 0xffffffff ;  /* 0xffffffff03037836 */ /* 0x000fe20000000000 */
[----:B------:R-:W-:Y:S01]  /*4ff0*/  R2UR UR33, R24 ;  /* 0x00000000182172ca */ /* 0x000fe200000e0000 */
[----:B------:R-:W-:Y:S01]  /*5000*/  UIADD3 UR14, UP0, UR38, 0xf0, URZ ;  /* 0x000000f0260e7890 */ /* 0x000fe2000ff1e03f */
[----:B------:R-:W-:Y:S01]  /*5010*/  R2UR UR24, R5 ;  /* 0x00000000051872ca */ /* 0x000fe200000e0000 */
[----:B------:R-:W-:Y:S01]  /*5020*/  IMAD R5, R14, 0x800, R13 ;  /* 0x000008000e057824 */ /* 0x000fe200078e020d */
[----:B------:R-:W-:Y:S01]  /*5030*/  R2UR UR36, R6 ;  /* 0x00000000062472ca */ /* 0x000fe200000e0000 */
[----:B------:R-:W-:Y:S01]  /*5040*/  UIADD3 UR40, UP1, UR38, 0x1f0, URZ ;  /* 0x000001f026287890 */ /* 0x000fe2000ff3e03f */
[----:B------:R-:W-:Y:S01]  /*5050*/  R2UR UR35, R22 ;  /* 0x00000000162372ca */ /* 0x000fe200000e0000 */
[----:B------:R-:W-:Y:S01]  /*5060*/  IMAD R5, R5, 0x2, R15 ;  /* 0x0000000205057824 */ /* 0x000fe200078e020f */
[----:B------:R-:W-:Y:S01]  /*5070*/  R2UR UR19, R21 ;  /* 0x00000000151372ca */ /* 0x000fe200000e0000 */
[----:B------:R-:W-:Y:S01]  /*5080*/  UIADD3.X UR15, URZ, UR39, URZ, UP0, !UPT ;  /* 0x000000273f0f7290 */ /* 0x000fe200087fe43f */
[----:B------:R-:W-:Y:S01]  /*5090*/  ISETP.GT.AND P1, PT, R3, 0x1, PT ;  /* 0x000000010300780c */ /* 0x000fe20003f24270 */
[----:B------:R-:W-:Y:S01]  /*50a0*/  UIADD3 UR26, UR34, 0x40, URZ ;  /* 0x00000040221a7890 */ /* 0x000fe2000fffe03f */
[----:B------:R-:W-:Y:S01]  /*50b0*/  R2UR UR8, R5 ;  /* 0x00000000050872ca */ /* 0x000fe200000e0000 */
[----:B------:R-:W-:Y:S01]  /*50c0*/  UIADD3.X UR41, URZ, UR39, URZ, UP1, !UPT ;  /* 0x000000273f297290 */ /* 0x000fe20008ffe43f */
[----:B------:R-:W-:Y:S01]  /*50d0*/  VIADD R14, R14, 0x1 ;  /* 0x000000010e0e7836 */ /* 0x000fe20000000000 */
[----:B------:R-:W-:Y:S01]  /*50e0*/  UIADD3 UR32, UR24, 0x100, URZ ;  /* 0x0000010018207890 */ /* 0x000fe2000fffe03f */
[----:B------:R-:W-:Y:S01]  /*50f0*/  VIADD R23, R23, 0x80 ;  /* 0x0000008017177836 */ /* 0x000fe20000000000 */
[----:B------:R-:W-:Y:S01]  /*5100*/  UIADD3 UR24, UR24, 0x6100, URZ ;  /* 0x0000610018187890 */ /* 0x000fe2000fffe03f */
[----:B------:R-:W-:Y:S01]  /*5110*/  UMOV UR22, 0x0 ;  /* 0x0000000000167882 */ /* 0x000fe20000000000 */
[----:B------:R-:W-:Y:S01]  /*5120*/  UMOV UR23, 0x10000000 ;  /* 0x1000000000177882 */ /* 0x000fe20000000000 */
[----:B------:R-:W-:Y:S01]  /*5130*/  ISETP.NE.AND P0, PT, R14, 0x4, PT ;  /* 0x000000040e00780c */ /* 0x000fe20003f05270 */
[----:B------:R-:W-:Y:S01]  /*5140*/  UMOV UR25, UR33 ;  /* 0x0000002100197c82 */ /* 0x000fe20008000000 */
[----:B------:R-:W-:Y:S01]  /*5150*/  UMOV UR28, UR36 ;  /* 0x00000024001c7c82 */ /* 0x000fe20008000000 */
[----:B------:R-:W-:-:S02]  /*5160*/  UMOV UR27, UR35 ;  /* 0x00000023001b7c82 */ /* 0x000fc40008000000 */
[----:B------:R-:W-:Y:S01]  /*5170*/  UIADD3 UR16, UR8, 0x30100, URZ ;  /* 0x0003010008107890 */ /* 0x000fe2000fffe03f */
[----:B------:R0:W-:Y:S01]  /*5180*/  UTMALDG.3D [UR32], [UR14], desc[UR22] ;  /* 0x000016200e0075b4 */ /* 0x0001e20008011000 */
[----:B------:R-:W-:Y:S01]  /*5190*/  UIADD3 UR8, UR8, 0x30900, URZ ;  /* 0x0003090008087890 */ /* 0x000fe2000fffe03f */
[----:B------:R-:W-:Y:S01]  /*51a0*/  SEL R5, RZ, 0x1, P0 ;  /* 0x00000001ff057807 */ /* 0x000fe20000000000 */
[----:B------:R-:W-:Y:S01]  /*51b0*/  UMOV UR13, 0x30000 ;  /* 0x00030000000d7882 */ /* 0x000fe20000000000 */
[----:B------:R-:W-:Y:S01]  /*51c0*/  UMOV UR17, UR33 ;  /* 0x0000002100117c82 */ /* 0x000fe20008000000 */
[----:B------:R-:W-:Y:S01]  /*51d0*/  UMOV UR18, UR34 ;  /* 0x0000002200127c82 */ /* 0x000fe20008000000 */
[----:B------:R-:W-:Y:S01]  /*51e0*/  UMOV UR20, UR36 ;  /* 0x0000002400147c82 */ /* 0x000fe20008000000 */
[----:B------:R-:W-:Y:S01]  /*51f0*/  UMOV UR9, UR33 ;  /* 0x0000002100097c82 */ /* 0x000fe20008000000 */
[----:B------:R-:W-:Y:S01]  /*5200*/  UMOV UR11, UR19 ;  /* 0x00000013000b7c82 */ /* 0x000fe20008000000 */
[----:B------:R-:W-:Y:S01]  /*5210*/  UMOV UR12, UR36 ;  /* 0x00000024000c7c82 */ /* 0x000fe20008000000 */
[----:B------:R0:W-:Y:S01]  /*5220*/  UTMALDG.3D [UR24], [UR14], desc[UR22] ;  /* 0x000016180e0075b4 */ /* 0x0001e20008011000 */
[----:B------:R-:W-:Y:S01]  /*5230*/  UMOV UR10, UR26 ;  /* 0x0000001a000a7c82 */ /* 0x000fe20008000000 */
[----:B------:R-:W-:-:S02]  /*5240*/  LOP3.LUT R4, R4, R5, RZ, 0x3c, !PT ;  /* 0x0000000504047212 */ /* 0x000fc400078e3cff */
[----:B------:R-:W-:Y:S01]  /*5250*/  SEL R14, R14, RZ, P0 ;  /* 0x000000ff0e0e7207 */ /* 0x000fe20000000000 */
[----:B------:R0:W-:Y:S01]  /*5260*/  UTMALDG.3D.MULTICAST [UR16], [UR40], UR13, desc[UR22] ;  /* 0x00001610280073b4 */ /* 0x0001e2000801180d */
[----:B------:R0:W-:Y:S02]  /*5270*/  UTMALDG.3D.MULTICAST [UR8], [UR40], UR13, desc[UR22] ;  /* 0x00001608280073b4 */ /* 0x0001e4000801180d */
[----:B0-----:R-:W-:Y:S05]  /*5280*/  @P1 BRA `(.L_x_74) ;  /* 0xfffffffc00141947 */ /* 0x001fea000383ffff */
.L_x_71:
[----:B------:R-:W-:Y:S05]  /*5290*/  BSYNC B1 ;  /* 0x0000000000017941 */ /* 0x000fea0003800000 */
.L_x_70:
[----:B------:R-:W-:Y:S01]  /*52a0*/  LOP3.LUT P1, RZ, R11, 0xff, RZ, 0xc0, !PT ;  /* 0x000000ff0bff7812 */ /* 0x000fe2000782c0ff */
[----:B------:R-:W-:Y:S01]  /*52b0*/  IMAD.IADD R9, R10, 0x1, R9 ;  /* 0x000000010a097824 */ /* 0x000fe200078e0209 */
[----:B------:R-:W-:Y:S01]  /*52c0*/  IADD3 R2, P2, R2, UR30, RZ ;  /* 0x0000001e02027c10 */ /* 0x000fe2000ff5e0ff */
[----:B------:R-:W-:Y:S01]  /*52d0*/  ULDC.64 UR8, c[0x0][0x650] ;  /* 0x0001940000087ab9 */ /* 0x000fe20000000a00 */
[----:B------:R-:W-:Y:S01]  /*52e0*/  BSSY B1, `(.L_x_75) ;  /* 0x000006e000017945 */ /* 0x000fe20003800000 */
[----:B------:R-:W-:Y:S01]  /*52f0*/  IMAD.MOV.U32 R22, RZ, RZ, -0x1 ;  /* 0xffffffffff167424 */ /* 0x000fe200078e00ff */
[----:B------:R-:W-:Y:S01]  /*5300*/  SHF.R.U32.HI R3, RZ, 0x2, R9 ;  /* 0x00000002ff037819 */ /* 0x000fe20000011609 */
[----:B------:R-:W-:Y:S01]  /*5310*/  IMAD.MOV.U32 R21, RZ, RZ, -0x1 ;  /* 0xffffffffff157424 */ /* 0x000fe200078e00ff */
[----:B------:R-:W-:Y:S01]  /*5320*/  ISETP.GT.U32.AND P0, PT, R9, 0x3, PT ;  /* 0x000000030900780c */ /* 0x000fe20003f04070 */
[----:B------:R-:W-:Y:S01]  /*5330*/  IMAD.MOV.U32 R6, RZ, RZ, -0x1 ;  /* 0xffffffffff067424 */ /* 0x000fe200078e00ff */
[----:B------:R-:W-:-:S02]  /*5340*/  LOP3.LUT R3, R3, 0x1, RZ, 0xc0, !PT ;  /* 0x0000000103037812 */ /* 0x000fc400078ec0ff */
[----:B------:R-:W-:Y:S01]  /*5350*/  ISETP.LT.U32.AND P0, PT, R10, 0x4, P0 ;  /* 0x000000040a00780c */ /* 0x000fe20000701070 */
[----:B------:R-:W0:Y:S01]  /*5360*/  @P1 S2R R5, SR_CgaCtaId ;  /* 0x0000000000051919 */ /* 0x000e220000008800 */
[----:B------:R-:W-:Y:S02]  /*5370*/  @P1 MOV R4, 0x400 ;  /* 0x0000040000041802 */ /* 0x000fe40000000f00 */
[----:B------:R-:W-:Y:S02]  /*5380*/  IADD3.X R17, R17, UR7, RZ, P2, !PT ;  /* 0x0000000711117c10 */ /* 0x000fe400097fe4ff */
[----:B------:R-:W-:Y:S02]  /*5390*/  ISETP.GE.U32.AND P2, PT, R2, UR8, PT ;  /* 0x0000000802007c0c */ /* 0x000fe4000bf46070 */
[----:B------:R-:W-:Y:S02]  /*53a0*/  LOP3.LUT R9, R9, 0x3, RZ, 0xc0, !PT ;  /* 0x0000000309097812 */ /* 0x000fe400078ec0ff */
[----:B------:R-:W-:-:S02]  /*53b0*/  PRMT R11, RZ, 0x7610, R11 ;  /* 0x00007610ff0b7816 */ /* 0x000fc4000000000b */
[----:B0-----:R-:W-:-:S04]  /*53c0*/  @P1 LEA R4, R5, R4, 0x18 ;  /* 0x0000000405041211 */ /* 0x001fc800078ec0ff */
[----:B------:R0:W-:Y:S01]  /*53d0*/  @P1 SYNCS.ARRIVE.TRANS64.A1T0 RZ, [R4+URZ+0x58], RZ ;  /* 0x000058ff04ff19a7 */ /* 0x0001e2000810003f */
[----:B------:R-:W-:Y:S02]  /*53e0*/  ISETP.NE.U32.AND P1, PT, R3, 0x1, PT ;  /* 0x000000010300780c */ /* 0x000fe40003f25070 */
[----:B------:R-:W-:Y:S02]  /*53f0*/  SEL R3, RZ, 0x1, !P0 ;  /* 0x00000001ff037807 */ /* 0x000fe40004000000 */
[----:B------:R-:W-:Y:S02]  /*5400*/  ISETP.GE.U32.AND.EX P0, PT, R17, UR9, PT, P2 ;  /* 0x0000000911007c0c */ /* 0x000fe4000bf06120 */
[----:B------:R-:W-:-:S04]  /*5410*/  ISETP.GT.U32.AND P1, PT, R10, 0x3, !P1 ;  /* 0x000000030a00780c */ /* 0x000fc80004f24070 */
[----:B0-----:R-:W-:-:S04]  /*5420*/  SEL R4, RZ, 0x1, !P1 ;  /* 0x00000001ff047807 */ /* 0x001fc80004800000 */
[--C-:B------:R-:W-:Y:S02]  /*5430*/  LOP3.LUT R8, R4, R8, R3.reuse, 0x96, !PT ;  /* 0x0000000804087212 */ /* 0x100fe400078e9603 */
[----:B------:R-:W-:Y:S01]  /*5440*/  PRMT R3, RZ, 0x7610, R3 ;  /* 0x00007610ff037816 */ /* 0x000fe20000000003 */
[----:B------:R-:W-:Y:S06]  /*5450*/  @P0 BRA `(.L_x_76) ;  /* 0x0000000400580947 */ /* 0x000fec0003800000 */
[----:B------:R-:W0:Y:S01]  /*5460*/  S2R R21, SR_CTAID.X ;  /* 0x0000000000157919 */ /* 0x000e220000002500 */
[----:B------:R-:W-:Y:S01]  /*5470*/  ULDC.64 UR8, c[0x0][0x628] ;  /* 0x00018a0000087ab9 */ /* 0x000fe20000000a00 */
[----:B------:R-:W-:Y:S01]  /*5480*/  ULDC UR11, c[0x0][0x630] ;  /* 0x00018c00000b7ab9 */ /* 0x000fe20000000800 */
[----:B------:R-:W-:Y:S01]  /*5490*/  ISETP.NE.U32.AND P0, PT, RZ, UR8, PT ;  /* 0x00000008ff007c0c */ /* 0x000fe2000bf05070 */
[----:B------:R-:W1:Y:S01]  /*54a0*/  S2R R15, SR_CTAID.Y ;  /* 0x00000000000f7919 */ /* 0x000e620000002600 */
[----:B------:R-:W-:Y:S01]  /*54b0*/  ULDC UR12, c[0x0][0x150] ;  /* 0x00005400000c7ab9 */ /* 0x000fe20000000800 */
[----:B------:R-:W-:Y:S01]  /*54c0*/  IMAD.MOV.U32 R4, RZ, RZ, R2 ;  /* 0x000000ffff047224 */ /* 0x000fe200078e0002 */
[----:B------:R-:W-:Y:S01]  /*54d0*/  ISETP.NE.AND.EX P0, PT, RZ, UR9, PT, P0 ;  /* 0x00000009ff007c0c */ /* 0x000fe2000bf05300 */
[----:B------:R-:W-:Y:S01]  /*54e0*/  IMAD.MOV.U32 R5, RZ, RZ, R17 ;  /* 0x000000ffff057224 */ /* 0x000fe200078e0011 */
[----:B0-----:R-:W-:-:S11]  /*54f0*/  I2FP.F32.U32 R22, R21 ;  /* 0x0000001500167245 */ /* 0x001fd60000201000 */
[----:B------:R-:W-:Y:S05]  /*5500*/  @!P0 BRA `(.L_x_77) ;  /* 0x0000000000288947 */ /* 0x000fea0003800000 */
[----:B------:R-:W-:Y:S02]  /*5510*/  ULDC UR10, c[0x0][0x634] ;  /* 0x00018d00000a7ab9 */ /* 0x000fe40000000800 */
[----:B------:R-:W-:-:S05]  /*5520*/  IADD3 R5, P0, R2, UR10, RZ ;  /* 0x0000000a02057c10 */ /* 0x000fca000ff1e0ff */
[----:B------:R-:W-:-:S04]  /*5530*/  IMAD.X R3, RZ, RZ, R17, P0 ;  /* 0x000000ffff037224 */ /* 0x000fc800000e0611 */
[----:B------:R-:W-:-:S04]  /*5540*/  IMAD.WIDE.U32 R6, R3, UR8, RZ ;  /* 0x0000000803067c25 */ /* 0x000fc8000f8e00ff */
[----:B------:R-:W-:-:S04]  /*5550*/  IMAD.WIDE.U32 R6, P0, R5, UR9, R6 ;  /* 0x0000000905067c25 */ /* 0x000fc8000f800006 */
[----:B------:R-:W-:-:S04]  /*5560*/  IMAD.WIDE.U32 R4, R5, UR8, RZ ;  /* 0x0000000805047c25 */ /* 0x000fc8000f8e00ff */
[----:B------:R-:W-:Y:S01]  /*5570*/  IMAD.MOV.U32 R4, RZ, RZ, R7 ;  /* 0x000000ffff047224 */ /* 0x000fe200078e0007 */
[----:B------:R-:W-:Y:S01]  /*5580*/  IADD3 RZ, P1, R5, R6, RZ ;  /* 0x0000000605ff7210 */ /* 0x000fe20007f3e0ff */
[----:B------:R-:W-:-:S04]  /*5590*/  IMAD.X R5, RZ, RZ, RZ, P0 ;  /* 0x000000ffff057224 */ /* 0x000fc800000e06ff */
[----:B------:R-:W-:-:S08]  /*55a0*/  IMAD.WIDE.U32.X R4, R3, UR9, R4, P1 ;  /* 0x0000000903047c25 */ /* 0x000fd000088e0404 */
.L_x_77:
[--C-:B------:R-:W-:Y:S01]  /*55b0*/  SHF.R.U64 R14, R4, UR11, R5.reuse ;  /* 0x0000000b040e7c19 */ /* 0x100fe20008001205 */
[----:B------:R-:W-:Y:S01]  /*55c0*/  FMUL R22, R22, UR12 ;  /* 0x0000000c16167c20 */ /* 0x000fe20008400000 */
[----:B------:R-:W-:Y:S01]  /*55d0*/  SHF.R.U32.HI R3, RZ, UR11, R5 ;  /* 0x0000000bff037c19 */ /* 0x000fe20008011605 */
[----:B------:R-:W0:Y:S01]  /*55e0*/  LDC R6, c[0x0][0x144] ;  /* 0x00005100ff067b82 */ /* 0x000e220000000800 */
[----:B------:R-:W-:Y:S01]  /*55f0*/  IADD3 R4, P0, RZ, -R14, RZ ;  /* 0x8000000eff047210 */ /* 0x000fe20007f1e0ff */
[----:B------:R-:W-:Y:S01]  /*5600*/  ULDC.64 UR8, c[0x0][0x620] ;  /* 0x0001880000087ab9 */ /* 0x000fe20000000a00 */
[----:B-1----:R-:W-:Y:S01]  /*5610*/  I2FP.F32.U32 R5, R15 ;  /* 0x0000000f00057245 */ /* 0x002fe20000201000 */
[----:B------:R-:W1:Y:S01]  /*5620*/  F2I.U32.TRUNC.NTZ R22, R22 ;  /* 0x0000001600167305 */ /* 0x000e62000020f000 */
[----:B------:R-:W-:Y:S01]  /*5630*/  ULDC UR10, c[0x0][0x154] ;  /* 0x00005500000a7ab9 */ /* 0x000fe20000000800 */
[----:B------:R-:W-:Y:S01]  /*5640*/  IMAD.X R3, RZ, RZ, ~R3, P0 ;  /* 0x000000ffff037224 */ /* 0x000fe200000e0e03 */
[----:B------:R-:W-:Y:S01]  /*5650*/  ISETP.NE.AND P2, PT, R16, 0x1, PT ;  /* 0x000000011000780c */ /* 0x000fe20003f45270 */
[----:B------:R-:W-:Y:S01]  /*5660*/  FMUL R23, R5, UR10 ;  /* 0x0000000a05177c20 */ /* 0x000fe20008400000 */
[----:B------:R-:W2:Y:S01]  /*5670*/  LDC R24, c[0x0][0x148] ;  /* 0x00005200ff187b82 */ /* 0x000ea20000000800 */
[----:B------:R-:W-:Y:S01]  /*5680*/  IMAD R3, R3, UR8, RZ ;  /* 0x0000000803037c24 */ /* 0x000fe2000f8e02ff */
[----:B------:R-:W-:-:S02]  /*5690*/  ULDC.64 UR10, c[0x0][0x640] ;  /* 0x00019000000a7ab9 */ /* 0x000fc40000000a00 */
[----:B------:R-:W-:Y:S01]  /*56a0*/  ISETP.NE.U32.AND P0, PT, RZ, UR10, PT ;  /* 0x0000000aff007c0c */ /* 0x000fe2000bf05070 */
[C---:B------:R-:W-:Y:S01]  /*56b0*/  IMAD R7, R4.reuse, UR9, R3 ;  /* 0x0000000904077c24 */ /* 0x040fe2000f8e0203 */
[----:B------:R-:W3:Y:S01]  /*56c0*/  F2I.U32.TRUNC.NTZ R23, R23 ;  /* 0x0000001700177305 */ /* 0x000ee2000020f000 */
[----:B------:R-:W-:Y:S01]  /*56d0*/  IMAD.MOV.U32 R3, RZ, RZ, R17 ;  /* 0x000000ffff037224 */ /* 0x000fe200078e0011 */
[----:B------:R-:W-:Y:S01]  /*56e0*/  ISETP.NE.AND.EX P0, PT, RZ, UR11, PT, P0 ;  /* 0x0000000bff007c0c */ /* 0x000fe2000bf05300 */
[----:B-1----:R-:W-:Y:S02]  /*56f0*/  IMAD.MOV R22, RZ, RZ, -R22 ;  /* 0x000000ffff167224 */ /* 0x002fe400078e0a16 */
[----:B------:R-:W-:Y:S01]  /*5700*/  IMAD.WIDE.U32 R4, R4, UR8, R2 ;  /* 0x0000000804047c25 */ /* 0x000fe2000f8e0002 */
[----:B------:R-:W-:-:S03]  /*5710*/  ULDC UR8, c[0x0][0x618] ;  /* 0x0001860000087ab9 */ /* 0x000fc60000000800 */
[----:B------:R-:W-:Y:S02]  /*5720*/  IMAD.IADD R5, R5, 0x1, R7 ;  /* 0x0000000105057824 */ /* 0x000fe400078e0207 */
[----:B0-----:R-:W-:-:S03]  /*5730*/  IMAD R3, R6, R22, R21 ;  /* 0x0000001606037224 */ /* 0x001fc600078e0215 */
[----:B------:R-:W-:Y:S01]  /*5740*/  SHF.R.U64 R21, R4, UR8, R5 ;  /* 0x0000000804157c19 */ /* 0x000fe20008001205 */
[----:B---3--:R-:W-:Y:S01]  /*5750*/  IMAD.MOV R6, RZ, RZ, -R23 ;  /* 0x000000ffff067224 */ /* 0x008fe200078e0a17 */
[----:B------:R-:W-:Y:S01]  /*5760*/  SHF.R.U32.HI R4, RZ, UR8, R5 ;  /* 0x00000008ff047c19 */ /* 0x000fe20008011605 */
[----:B------:R-:W-:Y:S02]  /*5770*/  ULDC UR8, c[0x0][0x608] ;  /* 0x0001820000087ab9 */ /* 0x000fe40000000800 */
[----:B--2---:R-:W-:Y:S01]  /*5780*/  @P2 IMAD R3, R24, R6, R15 ;  /* 0x0000000618032224 */ /* 0x004fe200078e020f */
[--C-:B------:R-:W-:Y:S02]  /*5790*/  SHF.R.U64 R22, R21, UR8, R4.reuse ;  /* 0x0000000815167c19 */ /* 0x100fe40008001204 */
[----:B------:R-:W-:Y:S01]  /*57a0*/  SHF.R.U32.HI R5, RZ, UR8, R4 ;  /* 0x00000008ff057c19 */ /* 0x000fe20008011604 */
[----:B------:R-:W-:-:S03]  /*57b0*/  ULDC UR8, c[0x0][0x658] ;  /* 0x0001960000087ab9 */ /* 0x000fc60000000800 */
[--C-:B------:R-:W-:Y:S02]  /*57c0*/  SHF.R.U64 R15, R22, UR8, R5.reuse ;  /* 0x00000008160f7c19 */ /* 0x100fe40008001205 */
[----:B------:R-:W-:-:S03]  /*57d0*/  SHF.R.U32.HI R23, RZ, UR8, R5 ;  /* 0x00000008ff177c19 */ /* 0x000fc60008011605 */
[----:B------:R-:W-:Y:S02]  /*57e0*/  IMAD.MOV.U32 R6, RZ, RZ, R15 ;  /* 0x000000ffff067224 */ /* 0x000fe400078e000f */
[----:B------:R-:W-:Y:S01]  /*57f0*/  IMAD.MOV.U32 R5, RZ, RZ, R23 ;  /* 0x000000ffff057224 */ /* 0x000fe200078e0017 */
[----:B------:R-:W-:Y:S06]  /*5800*/  @!P0 BRA `(.L_x_78) ;  /* 0x00000000002c8947 */ /* 0x000fec0003800000 */
        /* <DEDUP_REMOVED lines=9> */
[----:B------:R-:W-:-:S04]  /*58a0*/  IMAD.WIDE.U32.X R4, R23, UR11, R4, P1 ;  /* 0x0000000b17047c25 */ /* 0x000fc800088e0404 */
[----:B------:R-:W-:-:S07]  /*58b0*/  IMAD.MOV.U32 R6, RZ, RZ, R4 ;  /* 0x000000ffff067224 */ /* 0x000fce00078e0004 */
.L_x_78:
[----:B------:R-:W-:Y:S01]  /*58c0*/  ULDC UR8, c[0x0][0x648] ;  /* 0x0001920000087ab9 */ /* 0x000fe20000000800 */
[----:B------:R-:W-:Y:S01]  /*58d0*/  LOP3.LUT R4, R22, UR6, RZ, 0xc0, !PT ;  /* 0x0000000616047c12 */ /* 0x000fe2000f8ec0ff */
[----:B------:R-:W-:Y:S01]  /*58e0*/  ULDC UR9, c[0x0][0x610] ;  /* 0x0001840000097ab9 */ /* 0x000fe20000000800 */
[----:B------:R-:W-:Y:S01]  /*58f0*/  SHF.R.U64 R5, R6, UR8, R5 ;  /* 0x0000000806057c19 */ /* 0x000fe20008001205 */
[----:B------:R-:W-:Y:S01]  /*5900*/  ULDC UR8, c[0x0][0x638] ;  /* 0x00018e0000087ab9 */ /* 0x000fe20000000800 */
[----:B------:R-:W-:-:S03]  /*5910*/  LOP3.LUT R24, R21, UR4, RZ, 0xc0, !PT ;  /* 0x0000000415187c12 */ /* 0x000fc6000f8ec0ff */
[----:B------:R-:W-:Y:S02]  /*5920*/  IMAD.MOV R6, RZ, RZ, -R5 ;  /* 0x000000ffff067224 */ /* 0x000fe400078e0a05 */
[----:B------:R-:W-:Y:S02]  /*5930*/  IMAD R4, R5, UR5, R4 ;  /* 0x0000000505047c24 */ /* 0x000fe4000f8e0204 */
[----:B------:R-:W-:Y:S01]  /*5940*/  IMAD R15, R6, UR8, R15 ;  /* 0x00000008060f7c24 */ /* 0x000fe2000f8e020f */
[----:B------:R-:W-:Y:S01]  /*5950*/  ULDC UR8, c[0x0][0x600] ;  /* 0x0001800000087ab9 */ /* 0x000fe20000000800 */
[----:B------:R-:W-:Y:S02]  /*5960*/  IMAD R22, R4, UR9, R3 ;  /* 0x0000000904167c24 */ /* 0x000fe4000f8e0203 */
[----:B------:R-:W-:Y:S02]  /*5970*/  IMAD R15, R15, UR8, R24 ;  /* 0x000000080f0f7c24 */ /* 0x000fe4000f8e0218 */
[----:B------:R-:W-:-:S02]  /*5980*/  IMAD.MOV.U32 R3, RZ, RZ, 0x1 ;  /* 0x00000001ff037424 */ /* 0x000fc400078e00ff */
[----:B------:R-:W-:Y:S01]  /*5990*/  IMAD.MOV.U32 R6, RZ, RZ, R14 ;  /* 0x000000ffff067224 */ /* 0x000fe200078e000e */
[----:B------:R-:W-:Y:S02]  /*59a0*/  SEL R21, R15, R22, !P2 ;  /* 0x000000160f157207 */ /* 0x000fe40005000000 */
[----:B------:R-:W-:-:S07]  /*59b0*/  SEL R22, R22, R15, !P2 ;  /* 0x0000000f16167207 */ /* 0x000fce0005000000 */
.L_x_76:
[----:B------:R-:W-:Y:S05]  /*59c0*/  BSYNC B1 ;  /* 0x0000000000017941 */ /* 0x000fea0003800000 */
.L_x_75:
[----:B------:R-:W-:-:S13]  /*59d0*/  LOP3.LUT P0, RZ, R3, 0xff, RZ, 0xc0, !PT ;  /* 0x000000ff03ff7812 */ /* 0x000fda000780c0ff */
[----:B------:R-:W-:Y:S05]  /*59e0*/  @P0 BRA `(.L_x_79) ;  /* 0xfffffff400080947 */ /* 0x000fea000383ffff */
[----:B------:R-:W-:Y:S05]  /*59f0*/  BSYNC B0 ;  /* 0x0000000000007941 */ /* 0x000fea0003800000 */
.L_x_68:
[----:B------:R-:W-:-:S03]  /*5a00*/  UMOV UR8, 0xffffffff ;  /* 0xffffffff00087882 */ /* 0x000fc60000000000 */
[----:B------:R-:W-:Y:S05]  /*5a10*/  BRA.DIV UR8, `(.L_x_80) ;  /* 0x0000000608147947 */ /* 0x000fea000b800000 */
[----:B------:R-:W-:-:S13]  /*5a20*/  ELECT P6, URZ, PT ;  /* 0x00000000003f782f */ /* 0x000fda00038c0000 */
.L_x_94:
[----:B------:R-:W-:Y:S04]  /*5a30*/  BSSY B0, `(.L_x_81) ;  /* 0x000002b000007945 */ /* 0x000fe80003800000 */
[----:B------:R-:W-:Y:S05]  /*5a40*/  @!P6 BRA `(.L_x_82) ;  /* 0x0000000000a4e947 */ /* 0x000fea0003800000 */
[----:B------:R-:W-:-:S04]  /*5a50*/  LOP3.LUT R18, R18, 0x2, RZ, 0xfc, !PT ;  /* 0x0000000212127812 */ /* 0x000fc800078efcff */
[----:B------:R-:W-:-:S13]  /*5a60*/  ISETP.NE.AND P0, PT, R18, 0x3, PT ;  /* 0x000000031200780c */ /* 0x000fda0003f05270 */
[----:B------:R-:W-:Y:S05]  /*5a70*/  @!P0 BRA `(.L_x_83) ;  /* 0x0000000000048947 */ /* 0x000fea0003800000 */
[----:B------:R-:W-:Y:S01]  /*5a80*/  BPT.TRAP 0x1 ;  /* 0x000000040000795c */ /* 0x000fe20000300000 */
.L_x_83:
[----:B------:R-:W0:Y:S01]  /*5a90*/  S2R R3, SR_CgaCtaId ;  /* 0x0000000000037919 */ /* 0x000e220000008800 */
[----:B------:R-:W-:Y:S02]  /*5aa0*/  MOV R0, 0x400 ;  /* 0x0000040000007802 */ /* 0x000fe40000000f00 */
[----:B------:R-:W-:Y:S02]  /*5ab0*/  SHF.L.U32 R2, R8, 0x1f, RZ ;  /* 0x0000001f08027819 */ /* 0x000fe400000006ff */
[----:B0-----:R-:W-:-:S05]  /*5ac0*/  LEA R0, R3, R0, 0x18 ;  /* 0x0000000003007211 */ /* 0x001fca00078ec0ff */
[----:B------:R-:W-:-:S04]  /*5ad0*/  VIADD R0, R0, 0x20 ;  /* 0x0000002000007836 */ /* 0x000fc80000000000 */
[C---:B------:R-:W-:Y:S02]  /*5ae0*/  IMAD R5, R9.reuse, 0x8, R0 ;  /* 0x0000000809057824 */ /* 0x040fe400078e0200 */
[----:B------:R-:W-:Y:S02]  /*5af0*/  VIADD R9, R9, 0x1 ;  /* 0x0000000109097836 */ /* 0x000fe40000000000 */
[----:B------:R-:W0:Y:S03]  /*5b00*/  SYNCS.PHASECHK.TRANS64.TRYWAIT P0, [R5+URZ], R2 ;  /* 0x00000002050075a7 */ /* 0x000e26000800017f */
[----:B------:R-:W-:-:S04]  /*5b10*/  ISETP.NE.AND P1, PT, R9, 0x4, PT ;  /* 0x000000040900780c */ /* 0x000fc80003f25270 */
[----:B------:R-:W-:Y:S02]  /*5b20*/  SEL R3, RZ, 0x1, P1 ;  /* 0x00000001ff037807 */ /* 0x000fe40000800000 */
[----:B------:R-:W-:Y:S02]  /*5b30*/  SEL R9, R9, RZ, P1 ;  /* 0x000000ff09097207 */ /* 0x000fe40000800000 */
[----:B------:R-:W-:-:S03]  /*5b40*/  LOP3.LUT R8, R8, R3, RZ, 0x3c, !PT ;  /* 0x0000000308087212 */ /* 0x000fc600078e3cff */
[----:B------:R-:W-:Y:S01]  /*5b50*/  IMAD R7, R9, 0x8, R0 ;  /* 0x0000000809077824 */ /* 0x000fe200078e0200 */
[----:B------:R-:W-:Y:S01]  /*5b60*/  SHF.L.U32 R4, R8, 0x1f, RZ ;  /* 0x0000001f08047819 */ /* 0x000fe200000006ff */
[----:B0-----:R-:W-:Y:S06]  /*5b70*/  @!P0 BRA `(.L_x_84) ;  /* 0x0000000000dc8947 */ /* 0x001fec0003800000 */
.L_x_95:
[----:B------:R-:W1:Y:S01]  /*5b80*/  SYNCS.PHASECHK.TRANS64.TRYWAIT P0, [R7+URZ], R4 ;  /* 0x00000004070075a7 */ /* 0x000e62000800017f */
[----:B0-----:R-:W-:-:S05]  /*5b90*/  VIADD R2, R9, 0x1 ;  /* 0x0000000109027836 */ /* 0x001fca0000000000 */
[----:B------:R-:W-:-:S04]  /*5ba0*/  ISETP.NE.AND P1, PT, R2, 0x4, PT ;  /* 0x000000040200780c */ /* 0x000fc80003f25270 */
[----:B------:R-:W-:Y:S02]  /*5bb0*/  SEL R3, RZ, 0x1, P1 ;  /* 0x00000001ff037807 */ /* 0x000fe40000800000 */
[----:B------:R-:W-:Y:S02]  /*5bc0*/  SEL R9, R2, RZ, P1 ;  /* 0x000000ff02097207 */ /* 0x000fe40000800000 */
[----:B------:R-:W-:-:S03]  /*5bd0*/  LOP3.LUT R11, R8, R3, RZ, 0x3c, !PT ;  /* 0x00000003080b7212 */ /* 0x000fc600078e3cff */
[----:B------:R-:W-:Y:S01]  /*5be0*/  IMAD R6, R9, 0x8, R0 ;  /* 0x0000000809067824 */ /* 0x000fe200078e0200 */
[----:B------:R-:W-:Y:S01]  /*5bf0*/  SHF.L.U32 R5, R11, 0x1f, RZ ;  /* 0x0000001f0b057819 */ /* 0x000fe200000006ff */
[----:B-1----:R-:W-:Y:S06]  /*5c00*/  @!P0 BRA `(.L_x_85) ;  /* 0x0000000000cc8947 */ /* 0x002fec0003800000 */
.L_x_96:
[----:B------:R-:W1:Y:S01]  /*5c10*/  SYNCS.PHASECHK.TRANS64.TRYWAIT P0, [R6+URZ], R5 ;  /* 0x00000005060075a7 */ /* 0x000e62000800017f */
[----:B------:R-:W-:-:S05]  /*5c20*/  VIADD R2, R9, 0x1 ;  /* 0x0000000109027836 */ /* 0x000fca0000000000 */
[----:B------:R-:W-:-:S04]  /*5c30*/  ISETP.NE.AND P1, PT, R2, 0x4, PT ;  /* 0x000000040200780c */ /* 0x000fc80003f25270 */
[----:B0-----:R-:W-:Y:S02]  /*5c40*/  SEL R4, RZ, 0x1, P1 ;  /* 0x00000001ff047807 */ /* 0x001fe40000800000 */
[----:B------:R-:W-:Y:S02]  /*5c50*/  SEL R3, R2, RZ, P1 ;  /* 0x000000ff02037207 */ /* 0x000fe40000800000 */
[----:B------:R-:W-:Y:S01]  /*5c60*/  LOP3.LUT R4, R11, R4, RZ, 0x3c, !PT ;  /* 0x000000040b047212 */ /* 0x000fe200078e3cff */
[----:B-1----:R-:W-:Y:S06]  /*5c70*/  @!P0 BRA `(.L_x_86) ;  /* 0x0000000000c48947 */ /* 0x002fec0003800000 */
.L_x_97:
[----:B------:R-:W-:Y:S01]  /*5c80*/  IMAD R3, R3, 0x8, R0 ;  /* 0x0000000803037824 */ /* 0x000fe200078e0200 */
[----:B------:R-:W-:-:S07]  /*5c90*/  SHF.L.U32 R0, R4, 0x1f, RZ ;  /* 0x0000001f04007819 */ /* 0x000fce00000006ff */
.L_x_87:
[----:B-1----:R1:W2:Y:S02]  /*5ca0*/  SYNCS.PHASECHK.TRANS64.TRYWAIT P0, [R3+URZ], R0 ;  /* 0x00000000030075a7 */ /* 0x0022a4000800017f */
[----:B--2---:R-:W-:Y:S05]  /*5cb0*/  @!P0 NANOSLEEP.SYNCS 0x989680 ;  /* 0x009896800000895d */ /* 0x004fea0003900000 */
[----:B------:R-:W2:Y:S02]  /*5cc0*/  @!P0 SYNCS.PHASECHK.TRANS64 P0, [R3+URZ], R0 ;  /* 0x00000000030085a7 */ /* 0x000ea4000800007f */
[----:B--2---:R-:W-:Y:S05]  /*5cd0*/  @!P0 BRA `(.L_x_87) ;  /* 0xfffffffc00f08947 */ /* 0x004fea000383ffff */
.L_x_82:
[----:B------:R-:W-:Y:S05]  /*5ce0*/  BSYNC B0 ;  /* 0x0000000000007941 */ /* 0x000fea0003800000 */
.L_x_81:
[----:B------:R-:W-:Y:S05]  /*5cf0*/  EXIT ;  /* 0x000000000000794d */ /* 0x000fea0003800000 */
.L_x_21:
[----:B---3--:R3:W4:Y:S02]  /*5d00*/  SYNCS.PHASECHK.TRANS64.TRYWAIT P1, [R3+URZ], R0 ;  /* 0x00000000030075a7 */ /* 0x008724000802017f */
[----:B----4-:R-:W-:Y:S05]  /*5d10*/  @!P1 NANOSLEEP.SYNCS 0x989680 ;  /* 0x009896800000995d */ /* 0x010fea0003900000 */
[----:B------:R-:W4:Y:S02]  /*5d20*/  @!P1 SYNCS.PHASECHK.TRANS64 P1, [R3+URZ], R0 ;  /* 0x00000000030095a7 */ /* 0x000f24000802007f */
[----:B----4-:R-:W-:Y:S05]  /*5d30*/  @!P1 BRA `(.L_x_21) ;  /* 0xfffffffc00f09947 */ /* 0x010fea000383ffff */
[----:B------:R-:W-:Y:S05]  /*5d40*/  BRA `(.L_x_20) ;  /* 0xffffffb800207947 */ /* 0x000fea000383ffff */
.L_x_26:
[----:B-1----:R1:W2:Y:S02]  /*5d50*/  SYNCS.PHASECHK.TRANS64.TRYWAIT P1, [R5+URZ], R4 ;  /* 0x00000004050075a7 */ /* 0x0022a4000802017f */
[----:B--2---:R-:W-:Y:S05]  /*5d60*/  @!P1 NANOSLEEP.SYNCS 0x989680 ;  /* 0x009896800000995d */ /* 0x004fea0003900000 */
[----:B------:R-:W2:Y:S02]  /*5d70*/  @!P1 SYNCS.PHASECHK.TRANS64 P1, [R5+URZ], R4 ;  /* 0x00000004050095a7 */ /* 0x000ea4000802007f */
[----:B--2---:R-:W-:Y:S05]  /*5d80*/  @!P1 BRA `(.L_x_26) ;  /* 0xfffffffc00f09947 */ /* 0x004fea000383ffff */
[----:B------:R-:W-:Y:S05]  /*5d90*/  BRA `(.L_x_25) ;  /* 0xffffffc000407947 */ /* 0x000fea000383ffff */
.L_x_69:
[----:B------:R-:W-:Y:S01]  /*5da0*/  BSSY B1, `(.L_x_88) ;  /* 0x0000006000017945 */ /* 0x000fe20003800000 */
[----:B------:R-:W-:-:S07]  /*5db0*/  IMAD.MOV.U32 R15, RZ, RZ, -0x1 ;  /* 0xffffffffff0f7424 */ /* 0x000fce00078e00ff */
[----:B------:R-:W-:Y:S05]  /*5dc0*/  WARPSYNC.COLLECTIVE R15, `(.L_x_89) ;  /* 0x000000000f0c7348 */ /* 0x000fea0003c00000 */
[----:B------:R-:W-:Y:S02]  /*5dd0*/  ELECT P6, UR62, PT ;  /* 0x00000000003e782f */ /* 0x000fe400038c0000 */
[----:B------:R-:W-:Y:S01]  /*5de0*/  MOV R14, UR62 ;  /* 0x0000003e000e7c02 */ /* 0x000fe20008000f00 */
[----:B------:R-:W-:Y:S10]  /*5df0*/  ENDCOLLECTIVE ;  /* 0x000000000000791b */ /* 0x000ff40003800000 */
.L_x_89:
[----:B------:R-:W-:Y:S05]  /*5e00*/  BSYNC B1 ;  /* 0x0000000000017941 */ /* 0x000fea0003800000 */
.L_x_88:
[----:B------:R-:W-:Y:S05]  /*5e10*/  BRA `(.L_x_90) ;  /* 0xfffffff000087947 */ /* 0x000fea000383ffff */
.L_x_72:
[----:B0-----:R0:W1:Y:S02]  /*5e20*/  SYNCS.PHASECHK.TRANS64.TRYWAIT P0, [R24+URZ+0x20], R5 ;  /* 0x00002005180075a7 */ /* 0x001064000800017f */
[----:B-1----:R-:W-:Y:S05]  /*5e30*/  @!P0 NANOSLEEP.SYNCS 0x989680 ;  /* 0x009896800000895d */ /* 0x002fea0003900000 */
[----:B------:R-:W1:Y:S02]  /*5e40*/  @!P0 SYNCS.PHASECHK.TRANS64 P0, [R24+URZ+0x20], R5 ;  /* 0x00002005180085a7 */ /* 0x000e64000800007f */
[----:B-1----:R-:W-:Y:S05]  /*5e50*/  @!P0 BRA `(.L_x_72) ;  /* 0xfffffffc00f08947 */ /* 0x002fea000383ffff */
[----:B------:R-:W-:Y:S05]  /*5e60*/  BRA `(.L_x_91) ;  /* 0xfffffff000407947 */ /* 0x000fea000383ffff */
.L_x_80:
[----:B------:R-:W-:Y:S01]  /*5e70*/  BSSY B0, `(.L_x_92) ;  /* 0x0000006000007945 */ /* 0x000fe20003800000 */
[----:B------:R-:W-:-:S07]  /*5e80*/  IMAD.MOV.U32 R15, RZ, RZ, -0x1 ;  /* 0xffffffffff0f7424 */ /* 0x000fce00078e00ff */
[----:B------:R-:W-:Y:S05]  /*5e90*/  WARPSYNC.COLLECTIVE R15, `(.L_x_93) ;  /* 0x000000000f0c7348 */ /* 0x000fea0003c00000 */
[----:B------:R-:W-:Y:S02]  /*5ea0*/  ELECT P6, UR62, PT ;  /* 0x00000000003e782f */ /* 0x000fe400038c0000 */
[----:B------:R-:W-:Y:S01]  /*5eb0*/  MOV R14, UR62 ;  /* 0x0000003e000e7c02 */ /* 0x000fe20008000f00 */
[----:B------:R-:W-:Y:S10]  /*5ec0*/  ENDCOLLECTIVE ;  /* 0x000000000000791b */ /* 0x000ff40003800000 */
.L_x_93:
[----:B------:R-:W-:Y:S05]  /*5ed0*/  BSYNC B0 ;  /* 0x0000000000007941 */ /* 0x000fea0003800000 */
.L_x_92:
[----:B------:R-:W-:Y:S05]  /*5ee0*/  BRA `(.L_x_94) ;  /* 0xfffffff800d07947 */ /* 0x000fea000383ffff */
.L_x_84:
[----:B0-----:R0:W1:Y:S02]  /*5ef0*/  SYNCS.PHASECHK.TRANS64.TRYWAIT P0, [R5+URZ], R2 ;  /* 0x00000002050075a7 */ /* 0x001064000800017f */
[----:B-1----:R-:W-:Y:S05]  /*5f00*/  @!P0 NANOSLEEP.SYNCS 0x989680 ;  /* 0x009896800000895d */ /* 0x002fea0003900000 */
[----:B------:R-:W1:Y:S02]  /*5f10*/  @!P0 SYNCS.PHASECHK.TRANS64 P0, [R5+URZ], R2 ;  /* 0x00000002050085a7 */ /* 0x000e64000800007f */
[----:B-1----:R-:W-:Y:S05]  /*5f20*/  @!P0 BRA `(.L_x_84) ;  /* 0xfffffffc00f08947 */ /* 0x002fea000383ffff */
[----:B------:R-:W-:Y:S05]  /*5f30*/  BRA `(.L_x_95) ;  /* 0xfffffffc00107947 */ /* 0x000fea000383ffff */
.L_x_85:
[----:B0-----:R0:W1:Y:S02]  /*5f40*/  SYNCS.PHASECHK.TRANS64.TRYWAIT P0, [R7+URZ], R4 ;  /* 0x00000004070075a7 */ /* 0x001064000800017f */
[----:B-1----:R-:W-:Y:S05]  /*5f50*/  @!P0 NANOSLEEP.SYNCS 0x989680 ;  /* 0x009896800000895d */ /* 0x002fea0003900000 */
[----:B------:R-:W1:Y:S02]  /*5f60*/  @!P0 SYNCS.PHASECHK.TRANS64 P0, [R7+URZ], R4 ;  /* 0x00000004070085a7 */ /* 0x000e64000800007f */
[----:B-1----:R-:W-:Y:S05]  /*5f70*/  @!P0 BRA `(.L_x_85) ;  /* 0xfffffffc00f08947 */ /* 0x002fea000383ffff */
[----:B------:R-:W-:Y:S05]  /*5f80*/  BRA `(.L_x_96) ;  /* 0xfffffffc00207947 */ /* 0x000fea000383ffff */
.L_x_86:
[----:B0-----:R0:W1:Y:S02]  /*5f90*/  SYNCS.PHASECHK.TRANS64.TRYWAIT P0, [R6+URZ], R5 ;  /* 0x00000005060075a7 */ /* 0x001064000800017f */
[----:B-1----:R-:W-:Y:S05]  /*5fa0*/  @!P0 NANOSLEEP.SYNCS 0x989680 ;  /* 0x009896800000895d */ /* 0x002fea0003900000 */
[----:B------:R-:W1:Y:S02]  /*5fb0*/  @!P0 SYNCS.PHASECHK.TRANS64 P0, [R6+URZ], R5 ;  /* 0x00000005060085a7 */ /* 0x000e64000800007f */
[----:B-1----:R-:W-:Y:S05]  /*5fc0*/  @!P0 BRA `(.L_x_86) ;  /* 0xfffffffc00f08947 */ /* 0x002fea000383ffff */
[----:B------:R-:W-:Y:S05]  /*5fd0*/  BRA `(.L_x_97) ;  /* 0xfffffffc00287947 */ /* 0x000fea000383ffff */
.L_x_98:
[----:B------:R-:W-:-:S00]  /*5fe0*/  BRA `(.L_x_98) ;  /* 0xfffffffc00fc7947 */ /* 0x000fc0000383ffff */
[----:B------:R-:W-:-:S00]  /*5ff0*/  NOP ;  /* 0x0000000000007918 */ /* 0x000fc00000000000 */
        /* <DEDUP_REMOVED lines=8> */
.L_x_99:


//--------------------- .nv.global.init           --------------------------
	.section	.nv.global.init,"aw",@progbits
.nv.global.init:
	.type		$str$22,@object
	.size		$str$22,($str$23 - $str$22)
$str$22:
        /*0000*/ 	.byte	0x6b, 0x5f, 0x74, 0x69, 0x6c, 0x65, 0x5f, 0x63, 0x6f, 0x75, 0x6e, 0x74, 0x20, 0x3e, 0x3d, 0x20
        /*0010*/ 	.byte	0x31, 0x00
	.type		$str$23,@object
	.size		$str$23,(__unnamed_1 - $str$23)
$str$23:
        /*0012*/ 	.byte	0x2f, 0x74, 0x6d, 0x70, 0x2f, 0x63, 0x75, 0x74, 0x6c, 0x61, 0x73, 0x73, 0x5f, 0x73, 0x77, 0x65
        /*0022*/ 	.byte	0x65, 0x70, 0x5f, 0x73, 0x72, 0x63, 0x2f, 0x69, 0x6e, 0x63, 0x6c, 0x75, 0x64, 0x65, 0x2f, 0x63
        /*0032*/ 	.byte	0x75, 0x74, 0x6c, 0x61, 0x73, 0x73, 0x2f, 0x67, 0x65, 0x6d, 0x6d, 0x2f, 0x63, 0x6f, 0x6c, 0x6c
        /*0042*/ 	.byte	0x65, 0x63, 0x74, 0x69, 0x76, 0x65, 0x2f, 0x73, 0x6d, 0x39, 0x30, 0x5f, 0x6d, 0x6d, 0x61, 0x5f
        /*0052*/ 	.byte	0x74, 0x6d, 0x61, 0x5f, 0x67, 0x6d, 0x6d, 0x61, 0x5f, 0x73, 0x73, 0x5f, 0x77, 0x61, 0x72, 0x70
        /*0062*/ 	.byte	0x73, 0x70, 0x65, 0x63, 0x69, 0x61, 0x6c, 0x69, 0x7a, 0x65, 0x64, 0x2e, 0x68, 0x70, 0x70, 0x00
	.type		__unnamed_1,@object
	.size		__unnamed_1,(.L_0 - __unnamed_1)
__unnamed_1:
        /*0072*/ 	.byte	0x76, 0x6f, 0x69, 0x64, 0x20, 0x63, 0x75, 0x74, 0x6c, 0x61, 0x73, 0x73, 0x3a, 0x3a, 0x67, 0x65
        /* <DEDUP_REMOVED lines=180> */
        /*0bc2*/ 	.byte	0x65, 0x3a, 0x3a, 0x69, 0x64, 0x65, 0x6e, 0x74, 0x69, 0x74, 0x79, 0x5d, 0x00
.L_0:


//--------------------- .nv.shared._ZN7cutlass13device_kernelINS_4gemm6kernel13GemmUniversalIN4cute5tupleIJiiiiEEENS1_10collective13CollectiveMmaINS1_34MainloopSm90TmaGmmaWarpSpecializedILi4ENS5_IJNS4_1CILi2EEENSA_ILi1EEESC_EEENS1_35KernelTmaWarpSpecializedCooperativeEEENS5_IJNSA_ILi192EEENSA_ILi16EEENSA_ILi128EEEEEENS_10bfloat16_tENS5_IJlSC_lEEESK_SL_NS4_8TiledMMAINS4_8MMA_AtomIJNS4_4SM904GMMA27MMA_64x16x16_F32BF16BF16_SSILNSP_5MajorE0ELSR_0ELNSP_7ScaleInE1ELSS_1EEEEEENS4_6LayoutISD_NS5_IJSC_NSA_ILi0EEESW_EEEEENS5_IJNS4_10UnderscoreESZ_SZ_EEEEENS4_13SM90_TMA_LOADENS4_14ComposedLayoutINS4_7SwizzleILi3ELi4ELi3EEENS4_18smem_ptr_flag_bitsILi16EEENSV_INS5_IJNSA_ILi8EEENSA_ILi64EEEEEENS5_IJS19_SC_EEEEEEEvNS4_8identityENS4_23SM90_TMA_LOAD_MULTICASTES1D_vS1E_EENS_8epilogue10collective6detail29Sm90TmaWarpSpecializedAdapterINS1I_15DefaultEpilogueISK_SL_SL_NS1H_6thread17LinearCombinationISK_Li1EffLNS1M_9ScaleType4KindE0ELNS_15FloatRoundStyleE2ESK_EENS1_15EpilogueDefaultEEEEEvvEEEEvNT_6ParamsE --------------------------
	.section	.nv.shared._ZN7cutlass13device_kernelINS_4gemm6kernel13GemmUniversalIN4cute5tupleIJiiiiEEENS1_10collective13CollectiveMmaINS1_34MainloopSm90TmaGmmaWarpSpecializedILi4ENS5_IJNS4_1CILi2EEENSA_ILi1EEESC_EEENS1_35KernelTmaWarpSpecializedCooperativeEEENS5_IJNSA_ILi192EEENSA_ILi16EEENSA_ILi128EEEEEENS_10bfloat16_tENS5_IJlSC_lEEESK_SL_NS4_8TiledMMAINS4_8MMA_AtomIJNS4_4SM904GMMA27MMA_64x16x16_F32BF16BF16_SSILNSP_5MajorE0ELSR_0ELNSP_7ScaleInE1ELSS_1EEEEEENS4_6LayoutISD_NS5_IJSC_NSA_ILi0EEESW_EEEEENS5_IJNS4_10UnderscoreESZ_SZ_EEEEENS4_13SM90_TMA_LOADENS4_14ComposedLayoutINS4_7SwizzleILi3ELi4ELi3EEENS4_18smem_ptr_flag_bitsILi16EEENSV_INS5_IJNSA_ILi8EEENSA_ILi64EEEEEENS5_IJS19_SC_EEEEEEEvNS4_8identityENS4_23SM90_TMA_LOAD_MULTICASTES1D_vS1E_EENS_8epilogue10collective6detail29Sm90TmaWarpSpecializedAdapterINS1I_15DefaultEpilogueISK_SL_SL_NS1H_6thread17LinearCombinationISK_Li1EffLNS1M_9ScaleType4KindE0ELNS_15FloatRoundStyleE2ESK_EENS1_15EpilogueDefaultEEEEEvvEEEEvNT_6ParamsE,"aw",@nobits
	.sectionflags	@""
	.align	16
	.zero		1024


//--------------------- .nv.shared.reserved.0     --------------------------
	.section	.nv.shared.reserved.0,"aw",@nobits
	.weak		__nv_reservedSMEM_offset_0_alias
	.size		__nv_reservedSMEM_offset_0_alias, 0, 0
	.other		__nv_reservedSMEM_offset_0_alias,@"STO_CUDA_RESERVED_SHARED STV_DEFAULT"
__nv_reservedSMEM_offset_0_alias:
	.zero		0


//--------------------- .nv.global                --------------------------
	.section	.nv.global,"aw",@nobits
.nv.global:
	.type		_ZN39_INTERNAL_272dd443_4_k_cu_ee9fde0c_87534cute1_E,@object
	.size		_ZN39_INTERNAL_272dd443_4_k_cu_ee9fde0c_87534cute1_E,(_ZN39_INTERNAL_272dd443_4_k_cu_ee9fde0c_87534cuda3std3__45__cpo6cbeginE - _ZN39_INTERNAL_272dd443_4_k_cu_ee9fde0c_87534cute1_E)
_ZN39_INTERNAL_272dd443_4_k_cu_ee9fde0c_87534cute1_E:
	.zero		1
	.type		_ZN39_INTERNAL_272dd443_4_k_cu_ee9fde0c_87534cuda3std3__45__cpo6cbeginE,@object
	.size		_ZN39_INTERNAL_272dd443_4_k_cu_ee9fde0c_87534cuda3std3__45__cpo6cbeginE,(_ZN39_INTERNAL_272dd443_4_k_cu_ee9fde0c_87534cuda3std3__48in_placeE - _ZN39_INTERNAL_272dd443_4_k_cu_ee9fde0c_87534cuda3std3__45__cpo6cbeginE)
_ZN39_INTERNAL_272dd443_4_k_cu_ee9fde0c_87534cuda3std3__45__cpo6cbeginE:
	.zero		1
	.type		_ZN39_INTERNAL_272dd443_4_k_cu_ee9fde0c_87534cuda3std3__48in_placeE,@object
	.size		_ZN39_INTERNAL_272dd443_4_k_cu_ee9fde0c_87534cuda3std3__48in_placeE,(_ZN39_INTERNAL_272dd443_4_k_cu_ee9fde0c_87534cuda3std6ranges3__45__cpo9iter_moveE - _ZN39_INTERNAL_272dd443_4_k_cu_ee9fde0c_87534cuda3std3__48in_placeE)
_ZN39_INTERNAL_272dd443_4_k_cu_ee9fde0c_87534cuda3std3__48in_placeE:
	.zero		1
	.type		_ZN39_INTERNAL_272dd443_4_k_cu_ee9fde0c_87534cuda3std6ranges3__45__cpo9iter_moveE,@object
	.size		_ZN39_INTERNAL_272dd443_4_k_cu_ee9fde0c_87534cuda3std6ranges3__45__cpo9iter_moveE,(_ZN39_INTERNAL_272dd443_4_k_cu_ee9fde0c_87534cuda3std3__45__cpo5beginE - _ZN39_INTERNAL_272dd443_4_k_cu_ee9fde0c_87534cuda3std6ranges3__45__cpo9iter_moveE)
_ZN39_INTERNAL_272dd443_4_k_cu_ee9fde0c_87534cuda3std6ranges3__45__cpo9iter_moveE:
	.zero		1
	.type		_ZN39_INTERNAL_272dd443_4_k_cu_ee9fde0c_87534cuda3std3__45__cpo5beginE,@object
	.size		_ZN39_INTERNAL_272dd443_4_k_cu_ee9fde0c_87534cuda3std3__45__cpo5beginE,(_ZN39_INTERNAL_272dd443_4_k_cu_ee9fde0c_87534cuda3std3__441_GLOBAL__N__272dd443_4_k_cu_ee9fde0c_87536ignoreE - _ZN39_INTERNAL_272dd443_4_k_cu_ee9fde0c_87534cuda3std3__45__cpo5beginE)
_ZN39_INTERNAL_272dd443_4_k_cu_ee9fde0c_87534cuda3std3__45__cpo5beginE:
	.zero		1
	.type		_ZN39_INTERNAL_272dd443_4_k_cu_ee9fde0c_87534cuda3std3__441_GLOBAL__N__272dd443_4_k_cu_ee9fde0c_87536ignoreE,@object
	.size		_ZN39_INTERNAL_272dd443_4_k_cu_ee9fde0c_87534cuda3std3__441_GLOBAL__N__272dd443_4_k_cu_ee9fde0c_87536ignoreE,(_ZN39_INTERNAL_272dd443_4_k_cu_ee9fde0c_87534cute7productE - _ZN39_INTERNAL_272dd443_4_k_cu_ee9fde0c_87534cuda3std3__441_GLOBAL__N__272dd443_4_k_cu_ee9fde0c_87536ignoreE)
_ZN39_INTERNAL_272dd443_4_k_cu_ee9fde0c_87534cuda3std3__441_GLOBAL__N__272dd443_4_k_cu_ee9fde0c_87536ignoreE:
	.zero		1
	.type		_ZN39_INTERNAL_272dd443_4_k_cu_ee9fde0c_87534cute7productE,@object
	.size		_ZN39_INTERNAL_272dd443_4_k_cu_ee9fde0c_87534cute7productE,(_ZN39_INTERNAL_272dd443_4_k_cu_ee9fde0c_87534cuda3std3__45__cpo3endE - _ZN39_INTERNAL_272dd443_4_k_cu_ee9fde0c_87534cute7productE)
_ZN39_INTERNAL_272dd443_4_k_cu_ee9fde0c_87534cute7productE:
	.zero		1
	.type		_ZN39_INTERNAL_272dd443_4_k_cu_ee9fde0c_87534cuda3std3__45__cpo3endE,@object
	.size		_ZN39_INTERNAL_272dd443_4_k_cu_ee9fde0c_87534cuda3std3__45__cpo3endE,(_ZN39_INTERNAL_272dd443_4_k_cu_ee9fde0c_87534cuda3std3__419piecewise_constructE - _ZN39_INTERNAL_272dd443_4_k_cu_ee9fde0c_87534cuda3std3__45__cpo3endE)
_ZN39_INTERNAL_272dd443_4_k_cu_ee9fde0c_87534cuda3std3__45__cpo3endE:
	.zero		1
	.type		_ZN39_INTERNAL_272dd443_4_k_cu_ee9fde0c_87534cuda3std3__419piecewise_constructE,@object
	.size		_ZN39_INTERNAL_272dd443_4_k_cu_ee9fde0c_87534cuda3std3__419piecewise_constructE,(_ZN39_INTERNAL_272dd443_4_k_cu_ee9fde0c_87534cuda3std3__45__cpo4cendE - _ZN39_INTERNAL_272dd443_4_k_cu_ee9fde0c_87534cuda3std3__419piecewise_constructE)
_ZN39_INTERNAL_272dd443_4_k_cu_ee9fde0c_87534cuda3std3__419piecewise_constructE:
	.zero		1
	.type		_ZN39_INTERNAL_272dd443_4_k_cu_ee9fde0c_87534cuda3std3__45__cpo4cendE,@object
	.size		_ZN39_INTERNAL_272dd443_4_k_cu_ee9fde0c_87534cuda3std3__45__cpo4cendE,(_ZN39_INTERNAL_272dd443_4_k_cu_ee9fde0c_87534cuda3std6ranges3__45__cpo4swapE - _ZN39_INTERNAL_272dd443_4_k_cu_ee9fde0c_87534cuda3std3__45__cpo4cendE)
_ZN39_INTERNAL_272dd443_4_k_cu_ee9fde0c_87534cuda3std3__45__cpo4cendE:
	.zero		1
	.type		_ZN39_INTERNAL_272dd443_4_k_cu_ee9fde0c_87534cuda3std6ranges3__45__cpo4swapE,@object
	.size		_ZN39_INTERNAL_272dd443_4_k_cu_ee9fde0c_87534cuda3std6ranges3__45__cpo4swapE,(.L_8 - _ZN39_INTERNAL_272dd443_4_k_cu_ee9fde0c_87534cuda3std6ranges3__45__cpo4swapE)
_ZN39_INTERNAL_272dd443_4_k_cu_ee9fde0c_87534cuda3std6ranges3__45__cpo4swapE:
	.zero		1
.L_8:


//--------------------- .nv.constant0._ZN7cutlass13device_kernelINS_4gemm6kernel13GemmUniversalIN4cute5tupleIJiiiiEEENS1_10collective13CollectiveMmaINS1_34MainloopSm90TmaGmmaWarpSpecializedILi4ENS5_IJNS4_1CILi2EEENSA_ILi1EEESC_EEENS1_35KernelTmaWarpSpecializedCooperativeEEENS5_IJNSA_ILi192EEENSA_ILi16EEENSA_ILi128EEEEEENS_10bfloat16_tENS5_IJlSC_lEEESK_SL_NS4_8TiledMMAINS4_8MMA_AtomIJNS4_4SM904GMMA27MMA_64x16x16_F32BF16BF16_SSILNSP_5MajorE0ELSR_0ELNSP_7ScaleInE1ELSS_1EEEEEENS4_6LayoutISD_NS5_IJSC_NSA_ILi0EEESW_EEEEENS5_IJNS4_10UnderscoreESZ_SZ_EEEEENS4_13SM90_TMA_LOADENS4_14ComposedLayoutINS4_7SwizzleILi3ELi4ELi3EEENS4_18smem_ptr_flag_bitsILi16EEENSV_INS5_IJNSA_ILi8EEENSA_ILi64EEEEEENS5_IJS19_SC_EEEEEEEvNS4_8identityENS4_23SM90_TMA_LOAD_MULTICASTES1D_vS1E_EENS_8epilogue10collective6detail29Sm90TmaWarpSpecializedAdapterINS1I_15DefaultEpilogueISK_SL_SL_NS1H_6thread17LinearCombinationISK_Li1EffLNS1M_9ScaleType4KindE0ELNS_15FloatRoundStyleE2ESK_EENS1_15EpilogueDefaultEEEEEvvEEEEvNT_6ParamsE --------------------------
	.section	.nv.constant0._ZN7cutlass13device_kernelINS_4gemm6kernel13GemmUniversalIN4cute5tupleIJiiiiEEENS1_10collective13CollectiveMmaINS1_34MainloopSm90TmaGmmaWarpSpecializedILi4ENS5_IJNS4_1CILi2EEENSA_ILi1EEESC_EEENS1_35KernelTmaWarpSpecializedCooperativeEEENS5_IJNSA_ILi192EEENSA_ILi16EEENSA_ILi128EEEEEENS_10bfloat16_tENS5_IJlSC_lEEESK_SL_NS4_8TiledMMAINS4_8MMA_AtomIJNS4_4SM904GMMA27MMA_64x16x16_F32BF16BF16_SSILNSP_5MajorE0ELSR_0ELNSP_7ScaleInE1ELSS_1EEEEEENS4_6LayoutISD_NS5_IJSC_NSA_ILi0EEESW_EEEEENS5_IJNS4_10UnderscoreESZ_SZ_EEEEENS4_13SM90_TMA_LOADENS4_14ComposedLayoutINS4_7SwizzleILi3ELi4ELi3EEENS4_18smem_ptr_flag_bitsILi16EEENSV_INS5_IJNSA_ILi8EEENSA_ILi64EEEEEENS5_IJS19_SC_EEEEEEEvNS4_8identityENS4_23SM90_TMA_LOAD_MULTICASTES1D_vS1E_EENS_8epilogue10collective6detail29Sm90TmaWarpSpecializedAdapterINS1I_15DefaultEpilogueISK_SL_SL_NS1H_6thread17LinearCombinationISK_Li1EffLNS1M_9ScaleType4KindE0ELNS_15FloatRoundStyleE2ESK_EENS1_15EpilogueDefaultEEEEEvvEEEEvNT_6ParamsE,"a",@progbits
	.sectionflags	@""
	.align	4
.nv.constant0._ZN7cutlass13device_kernelINS_4gemm6kernel13GemmUniversalIN4cute5tupleIJiiiiEEENS1_10collective13CollectiveMmaINS1_34MainloopSm90TmaGmmaWarpSpecializedILi4ENS5_IJNS4_1CILi2EEENSA_ILi1EEESC_EEENS1_35KernelTmaWarpSpecializedCooperativeEEENS5_IJNSA_ILi192EEENSA_ILi16EEENSA_ILi128EEEEEENS_10bfloat16_tENS5_IJlSC_lEEESK_SL_NS4_8TiledMMAINS4_8MMA_AtomIJNS4_4SM904GMMA27MMA_64x16x16_F32BF16BF16_SSILNSP_5MajorE0ELSR_0ELNSP_7ScaleInE1ELSS_1EEEEEENS4_6LayoutISD_NS5_IJSC_NSA_ILi0EEESW_EEEEENS5_IJNS4_10UnderscoreESZ_SZ_EEEEENS4_13SM90_TMA_LOADENS4_14ComposedLayoutINS4_7SwizzleILi3ELi4ELi3EEENS4_18smem_ptr_flag_bitsILi16EEENSV_INS5_IJNSA_ILi8EEENSA_ILi64EEEEEENS5_IJS19_SC_EEEEEEEvNS4_8identityENS4_23SM90_TMA_LOAD_MULTICASTES1D_vS1E_EENS_8epilogue10collective6detail29Sm90TmaWarpSpecializedAdapterINS1I_15DefaultEpilogueISK_SL_SL_NS1H_6thread17LinearCombinationISK_Li1EffLNS1M_9ScaleType4KindE0ELNS_15FloatRoundStyleE2ESK_EENS1_15EpilogueDefaultEEEEEvvEEEEvNT_6ParamsE:
	.zero		1664


//--------------------- SYMBOLS --------------------------

	.type		.nv.reservedSmem.offset0,@object
	.size		.nv.reservedSmem.offset0,0x4
	.type		__assertfail,@function
